//
// Generated by NVIDIA NVVM Compiler
//
// Compiler Build ID: CL-36424714
// Cuda compilation tools, release 13.0, V13.0.88
// Based on NVVM 20.0.0
//

.version 9.0
.target sm_100
.address_size 64

	// .globl	_Z21gumbel_softmax_kernelPKfPfiifP17curandStateXORWOW
.global .align 4 .b8 precalc_xorwow_matrix[102400];
.global .align 4 .b8 precalc_xorwow_offset_matrix[102400];
.global .align 4 .b8 mrg32k3aM1[2304];
.global .align 4 .b8 mrg32k3aM2[2304];
.global .align 4 .b8 mrg32k3aM1SubSeq[2016];
.global .align 4 .b8 mrg32k3aM2SubSeq[2016];
.global .align 4 .b8 mrg32k3aM1Seq[2304];
.global .align 4 .b8 mrg32k3aM2Seq[2304];
.const .align 8 .b8 __cr_lgamma_table[72];

.visible .entry _Z21gumbel_softmax_kernelPKfPfiifP17curandStateXORWOW(
	.param .u64 .ptr .align 1 _Z21gumbel_softmax_kernelPKfPfiifP17curandStateXORWOW_param_0,
	.param .u64 .ptr .align 1 _Z21gumbel_softmax_kernelPKfPfiifP17curandStateXORWOW_param_1,
	.param .u32 _Z21gumbel_softmax_kernelPKfPfiifP17curandStateXORWOW_param_2,
	.param .u32 _Z21gumbel_softmax_kernelPKfPfiifP17curandStateXORWOW_param_3,
	.param .f32 _Z21gumbel_softmax_kernelPKfPfiifP17curandStateXORWOW_param_4,
	.param .u64 .ptr .align 1 _Z21gumbel_softmax_kernelPKfPfiifP17curandStateXORWOW_param_5
)
{
	.reg .pred 	%p<19>;
	.reg .b32 	%r<88>;
	.reg .b32 	%f<303>;
	.reg .b64 	%rd<33>;

	ld.param.u64 	%rd7, [_Z21gumbel_softmax_kernelPKfPfiifP17curandStateXORWOW_param_0];
	ld.param.u64 	%rd5, [_Z21gumbel_softmax_kernelPKfPfiifP17curandStateXORWOW_param_1];
	ld.param.u32 	%r17, [_Z21gumbel_softmax_kernelPKfPfiifP17curandStateXORWOW_param_2];
	ld.param.u32 	%r16, [_Z21gumbel_softmax_kernelPKfPfiifP17curandStateXORWOW_param_3];
	ld.param.f32 	%f15, [_Z21gumbel_softmax_kernelPKfPfiifP17curandStateXORWOW_param_4];
	ld.param.u64 	%rd6, [_Z21gumbel_softmax_kernelPKfPfiifP17curandStateXORWOW_param_5];
	cvta.to.global.u64 	%rd1, %rd7;
	mov.u32 	%r18, %ctaid.y;
	mov.u32 	%r19, %ntid.y;
	mov.u32 	%r20, %tid.y;
	mad.lo.s32 	%r1, %r18, %r19, %r20;
	mov.u32 	%r21, %ctaid.x;
	mov.u32 	%r22, %ntid.x;
	mov.u32 	%r23, %tid.x;
	mad.lo.s32 	%r2, %r21, %r22, %r23;
	setp.ge.s32 	%p1, %r1, %r17;
	setp.ge.s32 	%p2, %r2, %r16;
	or.pred  	%p3, %p1, %p2;
	@%p3 bra 	$L__BB0_14;
	cvta.to.global.u64 	%rd8, %rd6;
	ld.global.v2.u32 	{%r24, %r25}, [%rd8];
	shr.u32 	%r26, %r25, 2;
	xor.b32  	%r27, %r26, %r25;
	ld.global.v2.u32 	{%r28, %r29}, [%rd8+8];
	ld.global.v2.u32 	{%r30, %r31}, [%rd8+16];
	st.global.v2.u32 	[%rd8+8], {%r29, %r30};
	shl.b32 	%r32, %r31, 4;
	shl.b32 	%r33, %r27, 1;
	xor.b32  	%r34, %r33, %r32;
	xor.b32  	%r35, %r34, %r27;
	xor.b32  	%r36, %r35, %r31;
	st.global.v2.u32 	[%rd8+16], {%r31, %r36};
	add.s32 	%r37, %r24, 362437;
	st.global.v2.u32 	[%rd8], {%r37, %r28};
	add.s32 	%r38, %r36, %r37;
	cvt.rn.f32.u32 	%f17, %r38;
	fma.rn.f32 	%f18, %f17, 0f2F800000, 0f2F000000;
	setp.lt.f32 	%p4, %f18, 0f00800000;
	mul.f32 	%f19, %f18, 0f4B000000;
	selp.f32 	%f20, %f19, %f18, %p4;
	selp.f32 	%f21, 0fC1B80000, 0f00000000, %p4;
	mov.b32 	%r39, %f20;
	add.s32 	%r40, %r39, -1059760811;
	and.b32  	%r41, %r40, -8388608;
	sub.s32 	%r42, %r39, %r41;
	mov.b32 	%f22, %r42;
	cvt.rn.f32.s32 	%f23, %r41;
	fma.rn.f32 	%f24, %f23, 0f34000000, %f21;
	add.f32 	%f25, %f22, 0fBF800000;
	fma.rn.f32 	%f26, %f25, 0fBE055027, 0f3E1039F6;
	fma.rn.f32 	%f27, %f26, %f25, 0fBDF8CDCC;
	fma.rn.f32 	%f28, %f27, %f25, 0f3E0F2955;
	fma.rn.f32 	%f29, %f28, %f25, 0fBE2AD8B9;
	fma.rn.f32 	%f30, %f29, %f25, 0f3E4CED0B;
	fma.rn.f32 	%f31, %f30, %f25, 0fBE7FFF22;
	fma.rn.f32 	%f32, %f31, %f25, 0f3EAAAA78;
	fma.rn.f32 	%f33, %f32, %f25, 0fBF000000;
	mul.f32 	%f34, %f25, %f33;
	fma.rn.f32 	%f35, %f34, %f25, %f25;
	fma.rn.f32 	%f36, %f24, 0f3F317218, %f35;
	setp.gt.u32 	%p5, %r39, 2139095039;
	fma.rn.f32 	%f37, %f20, 0f7F800000, 0f7F800000;
	selp.f32 	%f38, %f37, %f36, %p5;
	setp.eq.f32 	%p6, %f20, 0f00000000;
	neg.f32 	%f39, %f38;
	selp.f32 	%f40, 0f7F800000, %f39, %p6;
	setp.lt.f32 	%p7, %f40, 0f00800000;
	mul.f32 	%f41, %f40, 0f4B000000;
	selp.f32 	%f42, %f41, %f40, %p7;
	selp.f32 	%f43, 0fC1B80000, 0f00000000, %p7;
	mov.b32 	%r43, %f42;
	add.s32 	%r44, %r43, -1059760811;
	and.b32  	%r45, %r44, -8388608;
	sub.s32 	%r46, %r43, %r45;
	mov.b32 	%f44, %r46;
	cvt.rn.f32.s32 	%f45, %r45;
	fma.rn.f32 	%f46, %f45, 0f34000000, %f43;
	add.f32 	%f47, %f44, 0fBF800000;
	fma.rn.f32 	%f48, %f47, 0fBE055027, 0f3E1039F6;
	fma.rn.f32 	%f49, %f48, %f47, 0fBDF8CDCC;
	fma.rn.f32 	%f50, %f49, %f47, 0f3E0F2955;
	fma.rn.f32 	%f51, %f50, %f47, 0fBE2AD8B9;
	fma.rn.f32 	%f52, %f51, %f47, 0f3E4CED0B;
	fma.rn.f32 	%f53, %f52, %f47, 0fBE7FFF22;
	fma.rn.f32 	%f54, %f53, %f47, 0f3EAAAA78;
	fma.rn.f32 	%f55, %f54, %f47, 0fBF000000;
	mul.f32 	%f56, %f47, %f55;
	fma.rn.f32 	%f57, %f56, %f47, %f47;
	fma.rn.f32 	%f58, %f46, 0f3F317218, %f57;
	setp.gt.u32 	%p8, %r43, 2139095039;
	fma.rn.f32 	%f59, %f42, 0f7F800000, 0f7F800000;
	selp.f32 	%f60, %f59, %f58, %p8;
	setp.eq.f32 	%p9, %f42, 0f00000000;
	selp.f32 	%f1, 0fFF800000, %f60, %p9;
	mul.lo.s32 	%r3, %r16, %r1;
	add.s32 	%r4, %r3, %r2;
	mul.wide.s32 	%rd9, %r4, 4;
	add.s64 	%rd10, %rd1, %rd9;
	ld.global.f32 	%f61, [%rd10];
	sub.f32 	%f62, %f61, %f1;
	div.rn.f32 	%f2, %f62, %f15;
	setp.lt.s32 	%p10, %r16, 1;
	mov.f32 	%f302, 0f00000000;
	@%p10 bra 	$L__BB0_13;
	and.b32  	%r5, %r16, 7;
	setp.lt.u32 	%p11, %r16, 8;
	mov.f32 	%f302, 0f00000000;
	mov.b32 	%r86, 0;
	@%p11 bra 	$L__BB0_5;
	and.b32  	%r86, %r16, 2147483640;
	neg.s32 	%r84, %r86;
	mul.wide.u32 	%rd11, %r3, 4;
	add.s64 	%rd12, %rd11, %rd1;
	add.s64 	%rd32, %rd12, 16;
	mov.f32 	%f302, 0f00000000;
$L__BB0_4:
	.pragma "nounroll";
	ld.global.f32 	%f66, [%rd32+-16];
	sub.f32 	%f67, %f66, %f1;
	fma.rn.f32 	%f68, %f67, 0f3BBB989D, 0f3F000000;
	cvt.sat.f32.f32 	%f69, %f68;
	mov.f32 	%f70, 0f4B400001;
	mov.f32 	%f71, 0f437C0000;
	fma.rm.f32 	%f72, %f69, %f71, %f70;
	add.f32 	%f73, %f72, 0fCB40007F;
	neg.f32 	%f74, %f73;
	fma.rn.f32 	%f75, %f67, 0f3FB8AA3B, %f74;
	fma.rn.f32 	%f76, %f67, 0f32A57060, %f75;
	mov.b32 	%r48, %f72;
	shl.b32 	%r49, %r48, 23;
	mov.b32 	%f77, %r49;
	ex2.approx.ftz.f32 	%f78, %f76;
	mul.f32 	%f79, %f78, %f77;
	div.rn.f32 	%f80, %f79, %f15;
	add.f32 	%f81, %f302, %f80;
	ld.global.f32 	%f82, [%rd32+-12];
	sub.f32 	%f83, %f82, %f1;
	fma.rn.f32 	%f84, %f83, 0f3BBB989D, 0f3F000000;
	cvt.sat.f32.f32 	%f85, %f84;
	fma.rm.f32 	%f86, %f85, %f71, %f70;
	add.f32 	%f87, %f86, 0fCB40007F;
	neg.f32 	%f88, %f87;
	fma.rn.f32 	%f89, %f83, 0f3FB8AA3B, %f88;
	fma.rn.f32 	%f90, %f83, 0f32A57060, %f89;
	mov.b32 	%r50, %f86;
	shl.b32 	%r51, %r50, 23;
	mov.b32 	%f91, %r51;
	ex2.approx.ftz.f32 	%f92, %f90;
	mul.f32 	%f93, %f92, %f91;
	div.rn.f32 	%f94, %f93, %f15;
	add.f32 	%f95, %f81, %f94;
	ld.global.f32 	%f96, [%rd32+-8];
	sub.f32 	%f97, %f96, %f1;
	fma.rn.f32 	%f98, %f97, 0f3BBB989D, 0f3F000000;
	cvt.sat.f32.f32 	%f99, %f98;
	fma.rm.f32 	%f100, %f99, %f71, %f70;
	add.f32 	%f101, %f100, 0fCB40007F;
	neg.f32 	%f102, %f101;
	fma.rn.f32 	%f103, %f97, 0f3FB8AA3B, %f102;
	fma.rn.f32 	%f104, %f97, 0f32A57060, %f103;
	mov.b32 	%r52, %f100;
	shl.b32 	%r53, %r52, 23;
	mov.b32 	%f105, %r53;
	ex2.approx.ftz.f32 	%f106, %f104;
	mul.f32 	%f107, %f106, %f105;
	div.rn.f32 	%f108, %f107, %f15;
	add.f32 	%f109, %f95, %f108;
	ld.global.f32 	%f110, [%rd32+-4];
	sub.f32 	%f111, %f110, %f1;
	fma.rn.f32 	%f112, %f111, 0f3BBB989D, 0f3F000000;
	cvt.sat.f32.f32 	%f113, %f112;
	fma.rm.f32 	%f114, %f113, %f71, %f70;
	add.f32 	%f115, %f114, 0fCB40007F;
	neg.f32 	%f116, %f115;
	fma.rn.f32 	%f117, %f111, 0f3FB8AA3B, %f116;
	fma.rn.f32 	%f118, %f111, 0f32A57060, %f117;
	mov.b32 	%r54, %f114;
	shl.b32 	%r55, %r54, 23;
	mov.b32 	%f119, %r55;
	ex2.approx.ftz.f32 	%f120, %f118;
	mul.f32 	%f121, %f120, %f119;
	div.rn.f32 	%f122, %f121, %f15;
	add.f32 	%f123, %f109, %f122;
	ld.global.f32 	%f124, [%rd32];
	sub.f32 	%f125, %f124, %f1;
	fma.rn.f32 	%f126, %f125, 0f3BBB989D, 0f3F000000;
	cvt.sat.f32.f32 	%f127, %f126;
	fma.rm.f32 	%f128, %f127, %f71, %f70;
	add.f32 	%f129, %f128, 0fCB40007F;
	neg.f32 	%f130, %f129;
	fma.rn.f32 	%f131, %f125, 0f3FB8AA3B, %f130;
	fma.rn.f32 	%f132, %f125, 0f32A57060, %f131;
	mov.b32 	%r56, %f128;
	shl.b32 	%r57, %r56, 23;
	mov.b32 	%f133, %r57;
	ex2.approx.ftz.f32 	%f134, %f132;
	mul.f32 	%f135, %f134, %f133;
	div.rn.f32 	%f136, %f135, %f15;
	add.f32 	%f137, %f123, %f136;
	ld.global.f32 	%f138, [%rd32+4];
	sub.f32 	%f139, %f138, %f1;
	fma.rn.f32 	%f140, %f139, 0f3BBB989D, 0f3F000000;
	cvt.sat.f32.f32 	%f141, %f140;
	fma.rm.f32 	%f142, %f141, %f71, %f70;
	add.f32 	%f143, %f142, 0fCB40007F;
	neg.f32 	%f144, %f143;
	fma.rn.f32 	%f145, %f139, 0f3FB8AA3B, %f144;
	fma.rn.f32 	%f146, %f139, 0f32A57060, %f145;
	mov.b32 	%r58, %f142;
	shl.b32 	%r59, %r58, 23;
	mov.b32 	%f147, %r59;
	ex2.approx.ftz.f32 	%f148, %f146;
	mul.f32 	%f149, %f148, %f147;
	div.rn.f32 	%f150, %f149, %f15;
	add.f32 	%f151, %f137, %f150;
	ld.global.f32 	%f152, [%rd32+8];
	sub.f32 	%f153, %f152, %f1;
	fma.rn.f32 	%f154, %f153, 0f3BBB989D, 0f3F000000;
	cvt.sat.f32.f32 	%f155, %f154;
	fma.rm.f32 	%f156, %f155, %f71, %f70;
	add.f32 	%f157, %f156, 0fCB40007F;
	neg.f32 	%f158, %f157;
	fma.rn.f32 	%f159, %f153, 0f3FB8AA3B, %f158;
	fma.rn.f32 	%f160, %f153, 0f32A57060, %f159;
	mov.b32 	%r60, %f156;
	shl.b32 	%r61, %r60, 23;
	mov.b32 	%f161, %r61;
	ex2.approx.ftz.f32 	%f162, %f160;
	mul.f32 	%f163, %f162, %f161;
	div.rn.f32 	%f164, %f163, %f15;
	add.f32 	%f165, %f151, %f164;
	ld.global.f32 	%f166, [%rd32+12];
	sub.f32 	%f167, %f166, %f1;
	fma.rn.f32 	%f168, %f167, 0f3BBB989D, 0f3F000000;
	cvt.sat.f32.f32 	%f169, %f168;
	fma.rm.f32 	%f170, %f169, %f71, %f70;
	add.f32 	%f171, %f170, 0fCB40007F;
	neg.f32 	%f172, %f171;
	fma.rn.f32 	%f173, %f167, 0f3FB8AA3B, %f172;
	fma.rn.f32 	%f174, %f167, 0f32A57060, %f173;
	mov.b32 	%r62, %f170;
	shl.b32 	%r63, %r62, 23;
	mov.b32 	%f175, %r63;
	ex2.approx.ftz.f32 	%f176, %f174;
	mul.f32 	%f177, %f176, %f175;
	div.rn.f32 	%f178, %f177, %f15;
	add.f32 	%f302, %f165, %f178;
	add.s32 	%r84, %r84, 8;
	add.s64 	%rd32, %rd32, 32;
	setp.ne.s32 	%p12, %r84, 0;
	@%p12 bra 	$L__BB0_4;
$L__BB0_5:
	setp.eq.s32 	%p13, %r5, 0;
	@%p13 bra 	$L__BB0_13;
	and.b32  	%r11, %r16, 3;
	setp.lt.u32 	%p14, %r5, 4;
	@%p14 bra 	$L__BB0_8;
	add.s32 	%r64, %r86, %r3;
	mul.wide.u32 	%rd13, %r64, 4;
	add.s64 	%rd14, %rd1, %rd13;
	ld.global.f32 	%f180, [%rd14];
	sub.f32 	%f181, %f180, %f1;
	fma.rn.f32 	%f182, %f181, 0f3BBB989D, 0f3F000000;
	cvt.sat.f32.f32 	%f183, %f182;
	mov.f32 	%f184, 0f4B400001;
	mov.f32 	%f185, 0f437C0000;
	fma.rm.f32 	%f186, %f183, %f185, %f184;
	add.f32 	%f187, %f186, 0fCB40007F;
	neg.f32 	%f188, %f187;
	fma.rn.f32 	%f189, %f181, 0f3FB8AA3B, %f188;
	fma.rn.f32 	%f190, %f181, 0f32A57060, %f189;
	mov.b32 	%r65, %f186;
	shl.b32 	%r66, %r65, 23;
	mov.b32 	%f191, %r66;
	ex2.approx.ftz.f32 	%f192, %f190;
	mul.f32 	%f193, %f192, %f191;
	div.rn.f32 	%f194, %f193, %f15;
	add.f32 	%f195, %f302, %f194;
	cvt.u64.u32 	%rd15, %r3;
	cvt.u64.u32 	%rd16, %r86;
	add.s64 	%rd17, %rd16, %rd15;
	shl.b64 	%rd18, %rd17, 2;
	add.s64 	%rd19, %rd1, %rd18;
	ld.global.f32 	%f196, [%rd19+4];
	sub.f32 	%f197, %f196, %f1;
	fma.rn.f32 	%f198, %f197, 0f3BBB989D, 0f3F000000;
	cvt.sat.f32.f32 	%f199, %f198;
	fma.rm.f32 	%f200, %f199, %f185, %f184;
	add.f32 	%f201, %f200, 0fCB40007F;
	neg.f32 	%f202, %f201;
	fma.rn.f32 	%f203, %f197, 0f3FB8AA3B, %f202;
	fma.rn.f32 	%f204, %f197, 0f32A57060, %f203;
	mov.b32 	%r67, %f200;
	shl.b32 	%r68, %r67, 23;
	mov.b32 	%f205, %r68;
	ex2.approx.ftz.f32 	%f206, %f204;
	mul.f32 	%f207, %f206, %f205;
	div.rn.f32 	%f208, %f207, %f15;
	add.f32 	%f209, %f195, %f208;
	ld.global.f32 	%f210, [%rd19+8];
	sub.f32 	%f211, %f210, %f1;
	fma.rn.f32 	%f212, %f211, 0f3BBB989D, 0f3F000000;
	cvt.sat.f32.f32 	%f213, %f212;
	fma.rm.f32 	%f214, %f213, %f185, %f184;
	add.f32 	%f215, %f214, 0fCB40007F;
	neg.f32 	%f216, %f215;
	fma.rn.f32 	%f217, %f211, 0f3FB8AA3B, %f216;
	fma.rn.f32 	%f218, %f211, 0f32A57060, %f217;
	mov.b32 	%r69, %f214;
	shl.b32 	%r70, %r69, 23;
	mov.b32 	%f219, %r70;
	ex2.approx.ftz.f32 	%f220, %f218;
	mul.f32 	%f221, %f220, %f219;
	div.rn.f32 	%f222, %f221, %f15;
	add.f32 	%f223, %f209, %f222;
	ld.global.f32 	%f224, [%rd19+12];
	sub.f32 	%f225, %f224, %f1;
	fma.rn.f32 	%f226, %f225, 0f3BBB989D, 0f3F000000;
	cvt.sat.f32.f32 	%f227, %f226;
	fma.rm.f32 	%f228, %f227, %f185, %f184;
	add.f32 	%f229, %f228, 0fCB40007F;
	neg.f32 	%f230, %f229;
	fma.rn.f32 	%f231, %f225, 0f3FB8AA3B, %f230;
	fma.rn.f32 	%f232, %f225, 0f32A57060, %f231;
	mov.b32 	%r71, %f228;
	shl.b32 	%r72, %r71, 23;
	mov.b32 	%f233, %r72;
	ex2.approx.ftz.f32 	%f234, %f232;
	mul.f32 	%f235, %f234, %f233;
	div.rn.f32 	%f236, %f235, %f15;
	add.f32 	%f302, %f223, %f236;
	add.s32 	%r86, %r86, 4;
$L__BB0_8:
	setp.eq.s32 	%p15, %r11, 0;
	@%p15 bra 	$L__BB0_13;
	setp.eq.s32 	%p16, %r11, 1;
	@%p16 bra 	$L__BB0_11;
	add.s32 	%r73, %r86, %r3;
	mul.wide.u32 	%rd20, %r73, 4;
	add.s64 	%rd21, %rd1, %rd20;
	ld.global.f32 	%f238, [%rd21];
	sub.f32 	%f239, %f238, %f1;
	fma.rn.f32 	%f240, %f239, 0f3BBB989D, 0f3F000000;
	cvt.sat.f32.f32 	%f241, %f240;
	mov.f32 	%f242, 0f4B400001;
	mov.f32 	%f243, 0f437C0000;
	fma.rm.f32 	%f244, %f241, %f243, %f242;
	add.f32 	%f245, %f244, 0fCB40007F;
	neg.f32 	%f246, %f245;
	fma.rn.f32 	%f247, %f239, 0f3FB8AA3B, %f246;
	fma.rn.f32 	%f248, %f239, 0f32A57060, %f247;
	mov.b32 	%r74, %f244;
	shl.b32 	%r75, %r74, 23;
	mov.b32 	%f249, %r75;
	ex2.approx.ftz.f32 	%f250, %f248;
	mul.f32 	%f251, %f250, %f249;
	div.rn.f32 	%f252, %f251, %f15;
	add.f32 	%f253, %f302, %f252;
	cvt.u64.u32 	%rd22, %r3;
	cvt.u64.u32 	%rd23, %r86;
	add.s64 	%rd24, %rd23, %rd22;
	shl.b64 	%rd25, %rd24, 2;
	add.s64 	%rd26, %rd1, %rd25;
	ld.global.f32 	%f254, [%rd26+4];
	sub.f32 	%f255, %f254, %f1;
	fma.rn.f32 	%f256, %f255, 0f3BBB989D, 0f3F000000;
	cvt.sat.f32.f32 	%f257, %f256;
	fma.rm.f32 	%f258, %f257, %f243, %f242;
	add.f32 	%f259, %f258, 0fCB40007F;
	neg.f32 	%f260, %f259;
	fma.rn.f32 	%f261, %f255, 0f3FB8AA3B, %f260;
	fma.rn.f32 	%f262, %f255, 0f32A57060, %f261;
	mov.b32 	%r76, %f258;
	shl.b32 	%r77, %r76, 23;
	mov.b32 	%f263, %r77;
	ex2.approx.ftz.f32 	%f264, %f262;
	mul.f32 	%f265, %f264, %f263;
	div.rn.f32 	%f266, %f265, %f15;
	add.f32 	%f302, %f253, %f266;
	add.s32 	%r86, %r86, 2;
$L__BB0_11:
	and.b32  	%r78, %r16, 1;
	setp.eq.b32 	%p17, %r78, 1;
	not.pred 	%p18, %p17;
	@%p18 bra 	$L__BB0_13;
	add.s32 	%r79, %r86, %r3;
	mul.wide.u32 	%rd27, %r79, 4;
	add.s64 	%rd28, %rd1, %rd27;
	ld.global.f32 	%f267, [%rd28];
	sub.f32 	%f268, %f267, %f1;
	fma.rn.f32 	%f269, %f268, 0f3BBB989D, 0f3F000000;
	cvt.sat.f32.f32 	%f270, %f269;
	mov.f32 	%f271, 0f4B400001;
	mov.f32 	%f272, 0f437C0000;
	fma.rm.f32 	%f273, %f270, %f272, %f271;
	add.f32 	%f274, %f273, 0fCB40007F;
	neg.f32 	%f275, %f274;
	fma.rn.f32 	%f276, %f268, 0f3FB8AA3B, %f275;
	fma.rn.f32 	%f277, %f268, 0f32A57060, %f276;
	mov.b32 	%r80, %f273;
	shl.b32 	%r81, %r80, 23;
	mov.b32 	%f278, %r81;
	ex2.approx.ftz.f32 	%f279, %f277;
	mul.f32 	%f280, %f279, %f278;
	div.rn.f32 	%f281, %f280, %f15;
	add.f32 	%f302, %f302, %f281;
$L__BB0_13:
	fma.rn.f32 	%f282, %f2, 0f3BBB989D, 0f3F000000;
	cvt.sat.f32.f32 	%f283, %f282;
	mov.f32 	%f284, 0f4B400001;
	mov.f32 	%f285, 0f437C0000;
	fma.rm.f32 	%f286, %f283, %f285, %f284;
	add.f32 	%f287, %f286, 0fCB40007F;
	neg.f32 	%f288, %f287;
	fma.rn.f32 	%f289, %f2, 0f3FB8AA3B, %f288;
	fma.rn.f32 	%f290, %f2, 0f32A57060, %f289;
	ex2.approx.ftz.f32 	%f291, %f290;
	mov.b32 	%r82, %f286;
	shl.b32 	%r83, %r82, 23;
	mov.b32 	%f292, %r83;
	mul.f32 	%f293, %f291, %f292;
	div.rn.f32 	%f294, %f293, %f302;
	cvta.to.global.u64 	%rd29, %rd5;
	add.s64 	%rd31, %rd29, %rd9;
	st.global.f32 	[%rd31], %f294;
$L__BB0_14:
	ret;

}
	// .globl	_Z14dropout_kernelPfS_iifP17curandStateXORWOW
.visible .entry _Z14dropout_kernelPfS_iifP17curandStateXORWOW(
	.param .u64 .ptr .align 1 _Z14dropout_kernelPfS_iifP17curandStateXORWOW_param_0,
	.param .u64 .ptr .align 1 _Z14dropout_kernelPfS_iifP17curandStateXORWOW_param_1,
	.param .u32 _Z14dropout_kernelPfS_iifP17curandStateXORWOW_param_2,
	.param .u32 _Z14dropout_kernelPfS_iifP17curandStateXORWOW_param_3,
	.param .f32 _Z14dropout_kernelPfS_iifP17curandStateXORWOW_param_4,
	.param .u64 .ptr .align 1 _Z14dropout_kernelPfS_iifP17curandStateXORWOW_param_5
)
{
	.reg .pred 	%p<5>;
	.reg .b32 	%r<29>;
	.reg .b32 	%f<8>;
	.reg .b64 	%rd<12>;

	ld.param.u64 	%rd2, [_Z14dropout_kernelPfS_iifP17curandStateXORWOW_param_0];
	ld.param.u64 	%rd4, [_Z14dropout_kernelPfS_iifP17curandStateXORWOW_param_1];
	ld.param.u32 	%r4, [_Z14dropout_kernelPfS_iifP17curandStateXORWOW_param_2];
	ld.param.u32 	%r3, [_Z14dropout_kernelPfS_iifP17curandStateXORWOW_param_3];
	ld.param.f32 	%f1, [_Z14dropout_kernelPfS_iifP17curandStateXORWOW_param_4];
	ld.param.u64 	%rd3, [_Z14dropout_kernelPfS_iifP17curandStateXORWOW_param_5];
	cvta.to.global.u64 	%rd1, %rd4;
	mov.u32 	%r5, %ctaid.y;
	mov.u32 	%r6, %ntid.y;
	mov.u32 	%r7, %tid.y;
	mad.lo.s32 	%r1, %r5, %r6, %r7;
	mov.u32 	%r8, %ctaid.x;
	mov.u32 	%r9, %ntid.x;
	mov.u32 	%r10, %tid.x;
	mad.lo.s32 	%r2, %r8, %r9, %r10;
	setp.ge.s32 	%p1, %r1, %r4;
	setp.ge.s32 	%p2, %r2, %r3;
	or.pred  	%p3, %p1, %p2;
	@%p3 bra 	$L__BB1_4;
	cvta.to.global.u64 	%rd5, %rd3;
	ld.global.v2.u32 	{%r11, %r12}, [%rd5];
	shr.u32 	%r13, %r12, 2;
	xor.b32  	%r14, %r13, %r12;
	ld.global.v2.u32 	{%r15, %r16}, [%rd5+8];
	ld.global.v2.u32 	{%r17, %r18}, [%rd5+16];
	st.global.v2.u32 	[%rd5+8], {%r16, %r17};
	shl.b32 	%r19, %r18, 4;
	shl.b32 	%r20, %r14, 1;
	xor.b32  	%r21, %r20, %r19;
	xor.b32  	%r22, %r21, %r14;
	xor.b32  	%r23, %r22, %r18;
	st.global.v2.u32 	[%rd5+16], {%r18, %r23};
	add.s32 	%r24, %r11, 362437;
	st.global.v2.u32 	[%rd5], {%r24, %r15};
	add.s32 	%r25, %r23, %r24;
	cvt.rn.f32.u32 	%f2, %r25;
	fma.rn.f32 	%f3, %f2, 0f2F800000, 0f2F000000;
	setp.geu.f32 	%p4, %f3, %f1;
	@%p4 bra 	$L__BB1_3;
	mad.lo.s32 	%r27, %r3, %r1, %r2;
	mul.wide.s32 	%rd10, %r27, 4;
	add.s64 	%rd11, %rd1, %rd10;
	mov.b32 	%r28, 0;
	st.global.u32 	[%rd11], %r28;
	bra.uni 	$L__BB1_4;
$L__BB1_3:
	mad.lo.s32 	%r26, %r3, %r1, %r2;
	cvta.to.global.u64 	%rd6, %rd2;
	mul.wide.s32 	%rd7, %r26, 4;
	add.s64 	%rd8, %rd6, %rd7;
	ld.global.f32 	%f4, [%rd8];
	mov.f32 	%f5, 0f3F800000;
	sub.f32 	%f6, %f5, %f1;
	div.rn.f32 	%f7, %f4, %f6;
	add.s64 	%rd9, %rd1, %rd7;
	st.global.f32 	[%rd9], %f7;
$L__BB1_4:
	ret;

}
	// .globl	_Z18matmul_kernel_bf16PKfS0_Pfiii
.visible .entry _Z18matmul_kernel_bf16PKfS0_Pfiii(
	.param .u64 .ptr .align 1 _Z18matmul_kernel_bf16PKfS0_Pfiii_param_0,
	.param .u64 .ptr .align 1 _Z18matmul_kernel_bf16PKfS0_Pfiii_param_1,
	.param .u64 .ptr .align 1 _Z18matmul_kernel_bf16PKfS0_Pfiii_param_2,
	.param .u32 _Z18matmul_kernel_bf16PKfS0_Pfiii_param_3,
	.param .u32 _Z18matmul_kernel_bf16PKfS0_Pfiii_param_4,
	.param .u32 _Z18matmul_kernel_bf16PKfS0_Pfiii_param_5
)
{
	.reg .pred 	%p<13>;
	.reg .b16 	%rs<175>;
	.reg .b32 	%r<48>;
	.reg .b32 	%f<141>;
	.reg .b64 	%rd<43>;

	ld.param.u64 	%rd11, [_Z18matmul_kernel_bf16PKfS0_Pfiii_param_0];
	ld.param.u64 	%rd12, [_Z18matmul_kernel_bf16PKfS0_Pfiii_param_1];
	ld.param.u64 	%rd10, [_Z18matmul_kernel_bf16PKfS0_Pfiii_param_2];
	ld.param.u32 	%r27, [_Z18matmul_kernel_bf16PKfS0_Pfiii_param_3];
	ld.param.u32 	%r25, [_Z18matmul_kernel_bf16PKfS0_Pfiii_param_4];
	ld.param.u32 	%r26, [_Z18matmul_kernel_bf16PKfS0_Pfiii_param_5];
	cvta.to.global.u64 	%rd1, %rd12;
	cvta.to.global.u64 	%rd2, %rd11;
	mov.u32 	%r28, %ctaid.y;
	mov.u32 	%r29, %ntid.y;
	mov.u32 	%r30, %tid.y;
	mad.lo.s32 	%r1, %r28, %r29, %r30;
	mov.u32 	%r31, %ctaid.x;
	mov.u32 	%r32, %ntid.x;
	mov.u32 	%r33, %tid.x;
	mad.lo.s32 	%r2, %r31, %r32, %r33;
	setp.ge.s32 	%p1, %r1, %r27;
	setp.ge.s32 	%p2, %r2, %r25;
	or.pred  	%p3, %p1, %p2;
	@%p3 bra 	$L__BB2_15;
	setp.lt.s32 	%p4, %r26, 1;
	mov.f32 	%f140, 0f00000000;
	@%p4 bra 	$L__BB2_14;
	mul.lo.s32 	%r3, %r26, %r1;
	mul.lo.s32 	%r4, %r26, %r2;
	and.b32  	%r5, %r26, 15;
	setp.lt.u32 	%p5, %r26, 16;
	mov.f32 	%f140, 0f00000000;
	mov.b32 	%r44, 0;
	@%p5 bra 	$L__BB2_5;
	and.b32  	%r44, %r26, 2147483632;
	neg.s32 	%r42, %r44;
	mul.wide.u32 	%rd13, %r3, 4;
	add.s64 	%rd14, %rd13, %rd2;
	add.s64 	%rd41, %rd14, 32;
	add.s64 	%rd4, %rd1, 32;
	mov.f32 	%f140, 0f00000000;
	mov.u32 	%r41, %r4;
$L__BB2_4:
	.pragma "nounroll";
	mul.wide.s32 	%rd15, %r41, 4;
	add.s64 	%rd16, %rd4, %rd15;
	ld.global.f32 	%f18, [%rd41+-32];
	// begin inline asm
	{  cvt.rn.bf16.f32 %rs1, %f18;}

	// end inline asm
	ld.global.f32 	%f19, [%rd16+-32];
	// begin inline asm
	{  cvt.rn.bf16.f32 %rs2, %f19;}

	// end inline asm
	// begin inline asm
	{ mul.bf16 %rs3,%rs1,%rs2; }

	// end inline asm
	// begin inline asm
	{ cvt.f32.bf16 %f20, %rs3;}

	// end inline asm
	add.f32 	%f66, %f140, %f20;
	ld.global.f32 	%f21, [%rd41+-28];
	// begin inline asm
	{  cvt.rn.bf16.f32 %rs7, %f21;}

	// end inline asm
	ld.global.f32 	%f22, [%rd16+-28];
	// begin inline asm
	{  cvt.rn.bf16.f32 %rs8, %f22;}

	// end inline asm
	// begin inline asm
	{ mul.bf16 %rs9,%rs7,%rs8; }

	// end inline asm
	// begin inline asm
	{ cvt.f32.bf16 %f23, %rs9;}

	// end inline asm
	add.f32 	%f67, %f66, %f23;
	ld.global.f32 	%f24, [%rd41+-24];
	// begin inline asm
	{  cvt.rn.bf16.f32 %rs13, %f24;}

	// end inline asm
	ld.global.f32 	%f25, [%rd16+-24];
	// begin inline asm
	{  cvt.rn.bf16.f32 %rs14, %f25;}

	// end inline asm
	// begin inline asm
	{ mul.bf16 %rs15,%rs13,%rs14; }

	// end inline asm
	// begin inline asm
	{ cvt.f32.bf16 %f26, %rs15;}

	// end inline asm
	add.f32 	%f68, %f67, %f26;
	ld.global.f32 	%f27, [%rd41+-20];
	// begin inline asm
	{  cvt.rn.bf16.f32 %rs19, %f27;}

	// end inline asm
	ld.global.f32 	%f28, [%rd16+-20];
	// begin inline asm
	{  cvt.rn.bf16.f32 %rs20, %f28;}

	// end inline asm
	// begin inline asm
	{ mul.bf16 %rs21,%rs19,%rs20; }

	// end inline asm
	// begin inline asm
	{ cvt.f32.bf16 %f29, %rs21;}

	// end inline asm
	add.f32 	%f69, %f68, %f29;
	ld.global.f32 	%f30, [%rd41+-16];
	// begin inline asm
	{  cvt.rn.bf16.f32 %rs25, %f30;}

	// end inline asm
	ld.global.f32 	%f31, [%rd16+-16];
	// begin inline asm
	{  cvt.rn.bf16.f32 %rs26, %f31;}

	// end inline asm
	// begin inline asm
	{ mul.bf16 %rs27,%rs25,%rs26; }

	// end inline asm
	// begin inline asm
	{ cvt.f32.bf16 %f32, %rs27;}

	// end inline asm
	add.f32 	%f70, %f69, %f32;
	ld.global.f32 	%f33, [%rd41+-12];
	// begin inline asm
	{  cvt.rn.bf16.f32 %rs31, %f33;}

	// end inline asm
	ld.global.f32 	%f34, [%rd16+-12];
	// begin inline asm
	{  cvt.rn.bf16.f32 %rs32, %f34;}

	// end inline asm
	// begin inline asm
	{ mul.bf16 %rs33,%rs31,%rs32; }

	// end inline asm
	// begin inline asm
	{ cvt.f32.bf16 %f35, %rs33;}

	// end inline asm
	add.f32 	%f71, %f70, %f35;
	ld.global.f32 	%f36, [%rd41+-8];
	// begin inline asm
	{  cvt.rn.bf16.f32 %rs37, %f36;}

	// end inline asm
	ld.global.f32 	%f37, [%rd16+-8];
	// begin inline asm
	{  cvt.rn.bf16.f32 %rs38, %f37;}

	// end inline asm
	// begin inline asm
	{ mul.bf16 %rs39,%rs37,%rs38; }

	// end inline asm
	// begin inline asm
	{ cvt.f32.bf16 %f38, %rs39;}

	// end inline asm
	add.f32 	%f72, %f71, %f38;
	ld.global.f32 	%f39, [%rd41+-4];
	// begin inline asm
	{  cvt.rn.bf16.f32 %rs43, %f39;}

	// end inline asm
	ld.global.f32 	%f40, [%rd16+-4];
	// begin inline asm
	{  cvt.rn.bf16.f32 %rs44, %f40;}

	// end inline asm
	// begin inline asm
	{ mul.bf16 %rs45,%rs43,%rs44; }

	// end inline asm
	// begin inline asm
	{ cvt.f32.bf16 %f41, %rs45;}

	// end inline asm
	add.f32 	%f73, %f72, %f41;
	ld.global.f32 	%f42, [%rd41];
	// begin inline asm
	{  cvt.rn.bf16.f32 %rs49, %f42;}

	// end inline asm
	ld.global.f32 	%f43, [%rd16];
	// begin inline asm
	{  cvt.rn.bf16.f32 %rs50, %f43;}

	// end inline asm
	// begin inline asm
	{ mul.bf16 %rs51,%rs49,%rs50; }

	// end inline asm
	// begin inline asm
	{ cvt.f32.bf16 %f44, %rs51;}

	// end inline asm
	add.f32 	%f74, %f73, %f44;
	ld.global.f32 	%f45, [%rd41+4];
	// begin inline asm
	{  cvt.rn.bf16.f32 %rs55, %f45;}

	// end inline asm
	ld.global.f32 	%f46, [%rd16+4];
	// begin inline asm
	{  cvt.rn.bf16.f32 %rs56, %f46;}

	// end inline asm
	// begin inline asm
	{ mul.bf16 %rs57,%rs55,%rs56; }

	// end inline asm
	// begin inline asm
	{ cvt.f32.bf16 %f47, %rs57;}

	// end inline asm
	add.f32 	%f75, %f74, %f47;
	ld.global.f32 	%f48, [%rd41+8];
	// begin inline asm
	{  cvt.rn.bf16.f32 %rs61, %f48;}

	// end inline asm
	ld.global.f32 	%f49, [%rd16+8];
	// begin inline asm
	{  cvt.rn.bf16.f32 %rs62, %f49;}

	// end inline asm
	// begin inline asm
	{ mul.bf16 %rs63,%rs61,%rs62; }

	// end inline asm
	// begin inline asm
	{ cvt.f32.bf16 %f50, %rs63;}

	// end inline asm
	add.f32 	%f76, %f75, %f50;
	ld.global.f32 	%f51, [%rd41+12];
	// begin inline asm
	{  cvt.rn.bf16.f32 %rs67, %f51;}

	// end inline asm
	ld.global.f32 	%f52, [%rd16+12];
	// begin inline asm
	{  cvt.rn.bf16.f32 %rs68, %f52;}

	// end inline asm
	// begin inline asm
	{ mul.bf16 %rs69,%rs67,%rs68; }

	// end inline asm
	// begin inline asm
	{ cvt.f32.bf16 %f53, %rs69;}

	// end inline asm
	add.f32 	%f77, %f76, %f53;
	ld.global.f32 	%f54, [%rd41+16];
	// begin inline asm
	{  cvt.rn.bf16.f32 %rs73, %f54;}

	// end inline asm
	ld.global.f32 	%f55, [%rd16+16];
	// begin inline asm
	{  cvt.rn.bf16.f32 %rs74, %f55;}

	// end inline asm
	// begin inline asm
	{ mul.bf16 %rs75,%rs73,%rs74; }

	// end inline asm
	// begin inline asm
	{ cvt.f32.bf16 %f56, %rs75;}

	// end inline asm
	add.f32 	%f78, %f77, %f56;
	ld.global.f32 	%f57, [%rd41+20];
	// begin inline asm
	{  cvt.rn.bf16.f32 %rs79, %f57;}

	// end inline asm
	ld.global.f32 	%f58, [%rd16+20];
	// begin inline asm
	{  cvt.rn.bf16.f32 %rs80, %f58;}

	// end inline asm
	// begin inline asm
	{ mul.bf16 %rs81,%rs79,%rs80; }

	// end inline asm
	// begin inline asm
	{ cvt.f32.bf16 %f59, %rs81;}

	// end inline asm
	add.f32 	%f79, %f78, %f59;
	ld.global.f32 	%f60, [%rd41+24];
	// begin inline asm
	{  cvt.rn.bf16.f32 %rs85, %f60;}

	// end inline asm
	ld.global.f32 	%f61, [%rd16+24];
	// begin inline asm
	{  cvt.rn.bf16.f32 %rs86, %f61;}

	// end inline asm
	// begin inline asm
	{ mul.bf16 %rs87,%rs85,%rs86; }

	// end inline asm
	// begin inline asm
	{ cvt.f32.bf16 %f62, %rs87;}

	// end inline asm
	add.f32 	%f80, %f79, %f62;
	ld.global.f32 	%f63, [%rd41+28];
	// begin inline asm
	{  cvt.rn.bf16.f32 %rs91, %f63;}

	// end inline asm
	ld.global.f32 	%f64, [%rd16+28];
	// begin inline asm
	{  cvt.rn.bf16.f32 %rs92, %f64;}

	// end inline asm
	// begin inline asm
	{ mul.bf16 %rs93,%rs91,%rs92; }

	// end inline asm
	// begin inline asm
	{ cvt.f32.bf16 %f65, %rs93;}

	// end inline asm
	add.f32 	%f140, %f80, %f65;
	add.s32 	%r42, %r42, 16;
	add.s64 	%rd41, %rd41, 64;
	add.s32 	%r41, %r41, 16;
	setp.ne.s32 	%p6, %r42, 0;
	@%p6 bra 	$L__BB2_4;
$L__BB2_5:
	setp.eq.s32 	%p7, %r5, 0;
	@%p7 bra 	$L__BB2_14;
	and.b32  	%r13, %r26, 7;
	setp.lt.u32 	%p8, %r5, 8;
	@%p8 bra 	$L__BB2_8;
	add.s32 	%r35, %r44, %r3;
	mul.wide.u32 	%rd17, %r35, 4;
	add.s64 	%rd18, %rd2, %rd17;
	ld.global.f32 	%f82, [%rd18];
	// begin inline asm
	{  cvt.rn.bf16.f32 %rs97, %f82;}

	// end inline asm
	add.s32 	%r36, %r44, %r4;
	mul.wide.s32 	%rd19, %r36, 4;
	add.s64 	%rd20, %rd1, %rd19;
	ld.global.f32 	%f83, [%rd20];
	// begin inline asm
	{  cvt.rn.bf16.f32 %rs98, %f83;}

	// end inline asm
	// begin inline asm
	{ mul.bf16 %rs99,%rs97,%rs98; }

	// end inline asm
	// begin inline asm
	{ cvt.f32.bf16 %f84, %rs99;}

	// end inline asm
	add.f32 	%f106, %f140, %f84;
	cvt.u64.u32 	%rd21, %r3;
	cvt.u64.u32 	%rd22, %r44;
	add.s64 	%rd23, %rd22, %rd21;
	shl.b64 	%rd24, %rd23, 2;
	add.s64 	%rd25, %rd2, %rd24;
	ld.global.f32 	%f85, [%rd25+4];
	// begin inline asm
	{  cvt.rn.bf16.f32 %rs103, %f85;}

	// end inline asm
	ld.global.f32 	%f86, [%rd20+4];
	// begin inline asm
	{  cvt.rn.bf16.f32 %rs104, %f86;}

	// end inline asm
	// begin inline asm
	{ mul.bf16 %rs105,%rs103,%rs104; }

	// end inline asm
	// begin inline asm
	{ cvt.f32.bf16 %f87, %rs105;}

	// end inline asm
	add.f32 	%f107, %f106, %f87;
	ld.global.f32 	%f88, [%rd25+8];
	// begin inline asm
	{  cvt.rn.bf16.f32 %rs109, %f88;}

	// end inline asm
	ld.global.f32 	%f89, [%rd20+8];
	// begin inline asm
	{  cvt.rn.bf16.f32 %rs110, %f89;}

	// end inline asm
	// begin inline asm
	{ mul.bf16 %rs111,%rs109,%rs110; }

	// end inline asm
	// begin inline asm
	{ cvt.f32.bf16 %f90, %rs111;}

	// end inline asm
	add.f32 	%f108, %f107, %f90;
	ld.global.f32 	%f91, [%rd25+12];
	// begin inline asm
	{  cvt.rn.bf16.f32 %rs115, %f91;}

	// end inline asm
	ld.global.f32 	%f92, [%rd20+12];
	// begin inline asm
	{  cvt.rn.bf16.f32 %rs116, %f92;}

	// end inline asm
	// begin inline asm
	{ mul.bf16 %rs117,%rs115,%rs116; }

	// end inline asm
	// begin inline asm
	{ cvt.f32.bf16 %f93, %rs117;}

	// end inline asm
	add.f32 	%f109, %f108, %f93;
	ld.global.f32 	%f94, [%rd25+16];
	// begin inline asm
	{  cvt.rn.bf16.f32 %rs121, %f94;}

	// end inline asm
	ld.global.f32 	%f95, [%rd20+16];
	// begin inline asm
	{  cvt.rn.bf16.f32 %rs122, %f95;}

	// end inline asm
	// begin inline asm
	{ mul.bf16 %rs123,%rs121,%rs122; }

	// end inline asm
	// begin inline asm
	{ cvt.f32.bf16 %f96, %rs123;}

	// end inline asm
	add.f32 	%f110, %f109, %f96;
	ld.global.f32 	%f97, [%rd25+20];
	// begin inline asm
	{  cvt.rn.bf16.f32 %rs127, %f97;}

	// end inline asm
	ld.global.f32 	%f98, [%rd20+20];
	// begin inline asm
	{  cvt.rn.bf16.f32 %rs128, %f98;}

	// end inline asm
	// begin inline asm
	{ mul.bf16 %rs129,%rs127,%rs128; }

	// end inline asm
	// begin inline asm
	{ cvt.f32.bf16 %f99, %rs129;}

	// end inline asm
	add.f32 	%f111, %f110, %f99;
	ld.global.f32 	%f100, [%rd25+24];
	// begin inline asm
	{  cvt.rn.bf16.f32 %rs133, %f100;}

	// end inline asm
	ld.global.f32 	%f101, [%rd20+24];
	// begin inline asm
	{  cvt.rn.bf16.f32 %rs134, %f101;}

	// end inline asm
	// begin inline asm
	{ mul.bf16 %rs135,%rs133,%rs134; }

	// end inline asm
	// begin inline asm
	{ cvt.f32.bf16 %f102, %rs135;}

	// end inline asm
	add.f32 	%f112, %f111, %f102;
	ld.global.f32 	%f103, [%rd25+28];
	// begin inline asm
	{  cvt.rn.bf16.f32 %rs139, %f103;}

	// end inline asm
	ld.global.f32 	%f104, [%rd20+28];
	// begin inline asm
	{  cvt.rn.bf16.f32 %rs140, %f104;}

	// end inline asm
	// begin inline asm
	{ mul.bf16 %rs141,%rs139,%rs140; }

	// end inline asm
	// begin inline asm
	{ cvt.f32.bf16 %f105, %rs141;}

	// end inline asm
	add.f32 	%f140, %f112, %f105;
	add.s32 	%r44, %r44, 8;
$L__BB2_8:
	setp.eq.s32 	%p9, %r13, 0;
	@%p9 bra 	$L__BB2_14;
	and.b32  	%r16, %r26, 3;
	setp.lt.u32 	%p10, %r13, 4;
	@%p10 bra 	$L__BB2_11;
	add.s32 	%r37, %r44, %r3;
	mul.wide.u32 	%rd26, %r37, 4;
	add.s64 	%rd27, %rd2, %rd26;
	ld.global.f32 	%f114, [%rd27];
	// begin inline asm
	{  cvt.rn.bf16.f32 %rs145, %f114;}

	// end inline asm
	add.s32 	%r38, %r44, %r4;
	mul.wide.s32 	%rd28, %r38, 4;
	add.s64 	%rd29, %rd1, %rd28;
	ld.global.f32 	%f115, [%rd29];
	// begin inline asm
	{  cvt.rn.bf16.f32 %rs146, %f115;}

	// end inline asm
	// begin inline asm
	{ mul.bf16 %rs147,%rs145,%rs146; }

	// end inline asm
	// begin inline asm
	{ cvt.f32.bf16 %f116, %rs147;}

	// end inline asm
	add.f32 	%f126, %f140, %f116;
	cvt.u64.u32 	%rd30, %r3;
	cvt.u64.u32 	%rd31, %r44;
	add.s64 	%rd32, %rd31, %rd30;
	shl.b64 	%rd33, %rd32, 2;
	add.s64 	%rd34, %rd2, %rd33;
	ld.global.f32 	%f117, [%rd34+4];
	// begin inline asm
	{  cvt.rn.bf16.f32 %rs151, %f117;}

	// end inline asm
	ld.global.f32 	%f118, [%rd29+4];
	// begin inline asm
	{  cvt.rn.bf16.f32 %rs152, %f118;}

	// end inline asm
	// begin inline asm
	{ mul.bf16 %rs153,%rs151,%rs152; }

	// end inline asm
	// begin inline asm
	{ cvt.f32.bf16 %f119, %rs153;}

	// end inline asm
	add.f32 	%f127, %f126, %f119;
	ld.global.f32 	%f120, [%rd34+8];
	// begin inline asm
	{  cvt.rn.bf16.f32 %rs157, %f120;}

	// end inline asm
	ld.global.f32 	%f121, [%rd29+8];
	// begin inline asm
	{  cvt.rn.bf16.f32 %rs158, %f121;}

	// end inline asm
	// begin inline asm
	{ mul.bf16 %rs159,%rs157,%rs158; }

	// end inline asm
	// begin inline asm
	{ cvt.f32.bf16 %f122, %rs159;}

	// end inline asm
	add.f32 	%f128, %f127, %f122;
	ld.global.f32 	%f123, [%rd34+12];
	// begin inline asm
	{  cvt.rn.bf16.f32 %rs163, %f123;}

	// end inline asm
	ld.global.f32 	%f124, [%rd29+12];
	// begin inline asm
	{  cvt.rn.bf16.f32 %rs164, %f124;}

	// end inline asm
	// begin inline asm
	{ mul.bf16 %rs165,%rs163,%rs164; }

	// end inline asm
	// begin inline asm
	{ cvt.f32.bf16 %f125, %rs165;}

	// end inline asm
	add.f32 	%f140, %f128, %f125;
	add.s32 	%r44, %r44, 4;
$L__BB2_11:
	setp.eq.s32 	%p11, %r16, 0;
	@%p11 bra 	$L__BB2_14;
	add.s32 	%r47, %r44, %r4;
	add.s32 	%r39, %r44, %r3;
	mul.wide.u32 	%rd35, %r39, 4;
	add.s64 	%rd42, %rd2, %rd35;
	neg.s32 	%r46, %r16;
$L__BB2_13:
	.pragma "nounroll";
	mul.wide.s32 	%rd36, %r47, 4;
	add.s64 	%rd37, %rd1, %rd36;
	ld.global.f32 	%f129, [%rd42];
	// begin inline asm
	{  cvt.rn.bf16.f32 %rs169, %f129;}

	// end inline asm
	ld.global.f32 	%f130, [%rd37];
	// begin inline asm
	{  cvt.rn.bf16.f32 %rs170, %f130;}

	// end inline asm
	// begin inline asm
	{ mul.bf16 %rs171,%rs169,%rs170; }

	// end inline asm
	// begin inline asm
	{ cvt.f32.bf16 %f131, %rs171;}

	// end inline asm
	add.f32 	%f140, %f140, %f131;
	add.s32 	%r47, %r47, 1;
	add.s64 	%rd42, %rd42, 4;
	add.s32 	%r46, %r46, 1;
	setp.ne.s32 	%p12, %r46, 0;
	@%p12 bra 	$L__BB2_13;
$L__BB2_14:
	mad.lo.s32 	%r40, %r25, %r1, %r2;
	cvta.to.global.u64 	%rd38, %rd10;
	mul.wide.s32 	%rd39, %r40, 4;
	add.s64 	%rd40, %rd38, %rd39;
	st.global.f32 	[%rd40], %f140;
$L__BB2_15:
	ret;

}
	// .globl	_Z10pow_kernelPfS_ii
.visible .entry _Z10pow_kernelPfS_ii(
	.param .u64 .ptr .align 1 _Z10pow_kernelPfS_ii_param_0,
	.param .u64 .ptr .align 1 _Z10pow_kernelPfS_ii_param_1,
	.param .u32 _Z10pow_kernelPfS_ii_param_2,
	.param .u32 _Z10pow_kernelPfS_ii_param_3
)
{
	.reg .pred 	%p<4>;
	.reg .b32 	%r<12>;
	.reg .b32 	%f<3>;
	.reg .b64 	%rd<8>;

	ld.param.u64 	%rd1, [_Z10pow_kernelPfS_ii_param_0];
	ld.param.u64 	%rd2, [_Z10pow_kernelPfS_ii_param_1];
	ld.param.u32 	%r4, [_Z10pow_kernelPfS_ii_param_2];
	ld.param.u32 	%r3, [_Z10pow_kernelPfS_ii_param_3];
	mov.u32 	%r5, %ctaid.y;
	mov.u32 	%r6, %ntid.y;
	mov.u32 	%r7, %tid.y;
	mad.lo.s32 	%r1, %r5, %r6, %r7;
	mov.u32 	%r8, %ctaid.x;
	mov.u32 	%r9, %ntid.x;
	mov.u32 	%r10, %tid.x;
	mad.lo.s32 	%r2, %r8, %r9, %r10;
	setp.ge.s32 	%p1, %r1, %r4;
	setp.ge.s32 	%p2, %r2, %r3;
	or.pred  	%p3, %p1, %p2;
	@%p3 bra 	$L__BB3_2;
	cvta.to.global.u64 	%rd3, %rd1;
	cvta.to.global.u64 	%rd4, %rd2;
	mad.lo.s32 	%r11, %r3, %r1, %r2;
	mul.wide.s32 	%rd5, %r11, 4;
	add.s64 	%rd6, %rd3, %rd5;
	ld.global.f32 	%f1, [%rd6];
	mul.f32 	%f2, %f1, %f1;
	add.s64 	%rd7, %rd4, %rd5;
	st.global.f32 	[%rd7], %f2;
$L__BB3_2:
	ret;

}
	// .globl	_Z19addcmul_kernel_bf16PKfS0_S0_Pfiif
.visible .entry _Z19addcmul_kernel_bf16PKfS0_S0_Pfiif(
	.param .u64 .ptr .align 1 _Z19addcmul_kernel_bf16PKfS0_S0_Pfiif_param_0,
	.param .u64 .ptr .align 1 _Z19addcmul_kernel_bf16PKfS0_S0_Pfiif_param_1,
	.param .u64 .ptr .align 1 _Z19addcmul_kernel_bf16PKfS0_S0_Pfiif_param_2,
	.param .u64 .ptr .align 1 _Z19addcmul_kernel_bf16PKfS0_S0_Pfiif_param_3,
	.param .u32 _Z19addcmul_kernel_bf16PKfS0_S0_Pfiif_param_4,
	.param .u32 _Z19addcmul_kernel_bf16PKfS0_S0_Pfiif_param_5,
	.param .f32 _Z19addcmul_kernel_bf16PKfS0_S0_Pfiif_param_6
)
{
	.reg .pred 	%p<4>;
	.reg .b16 	%rs<11>;
	.reg .b32 	%r<12>;
	.reg .b32 	%f<7>;
	.reg .b64 	%rd<14>;

	ld.param.u64 	%rd1, [_Z19addcmul_kernel_bf16PKfS0_S0_Pfiif_param_0];
	ld.param.u64 	%rd2, [_Z19addcmul_kernel_bf16PKfS0_S0_Pfiif_param_1];
	ld.param.u64 	%rd3, [_Z19addcmul_kernel_bf16PKfS0_S0_Pfiif_param_2];
	ld.param.u64 	%rd4, [_Z19addcmul_kernel_bf16PKfS0_S0_Pfiif_param_3];
	ld.param.u32 	%r4, [_Z19addcmul_kernel_bf16PKfS0_S0_Pfiif_param_4];
	ld.param.u32 	%r3, [_Z19addcmul_kernel_bf16PKfS0_S0_Pfiif_param_5];
	ld.param.f32 	%f1, [_Z19addcmul_kernel_bf16PKfS0_S0_Pfiif_param_6];
	mov.u32 	%r5, %ctaid.y;
	mov.u32 	%r6, %ntid.y;
	mov.u32 	%r7, %tid.y;
	mad.lo.s32 	%r1, %r5, %r6, %r7;
	mov.u32 	%r8, %ctaid.x;
	mov.u32 	%r9, %ntid.x;
	mov.u32 	%r10, %tid.x;
	mad.lo.s32 	%r2, %r8, %r9, %r10;
	setp.ge.s32 	%p1, %r1, %r4;
	setp.ge.s32 	%p2, %r2, %r3;
	or.pred  	%p3, %p1, %p2;
	@%p3 bra 	$L__BB4_2;
	cvta.to.global.u64 	%rd5, %rd1;
	cvta.to.global.u64 	%rd6, %rd2;
	cvta.to.global.u64 	%rd7, %rd3;
	cvta.to.global.u64 	%rd8, %rd4;
	mad.lo.s32 	%r11, %r3, %r1, %r2;
	mul.wide.s32 	%rd9, %r11, 4;
	add.s64 	%rd10, %rd5, %rd9;
	ld.global.f32 	%f2, [%rd10];
	// begin inline asm
	{  cvt.rn.bf16.f32 %rs1, %f2;}

	// end inline asm
	add.s64 	%rd11, %rd6, %rd9;
	ld.global.f32 	%f3, [%rd11];
	// begin inline asm
	{  cvt.rn.bf16.f32 %rs2, %f3;}

	// end inline asm
	add.s64 	%rd12, %rd7, %rd9;
	ld.global.f32 	%f4, [%rd12];
	// begin inline asm
	{  cvt.rn.bf16.f32 %rs3, %f4;}

	// end inline asm
	// begin inline asm
	{ mul.bf16 %rs4,%rs2,%rs3; }

	// end inline asm
	// begin inline asm
	{ add.bf16 %rs7,%rs4,%rs1; }

	// end inline asm
	// begin inline asm
	{ cvt.f32.bf16 %f5, %rs7;}

	// end inline asm
	mul.f32 	%f6, %f1, %f5;
	add.s64 	%rd13, %rd8, %rd9;
	st.global.f32 	[%rd13], %f6;
$L__BB4_2:
	ret;

}


// ===== COMPILED SASS (sm_100) =====

	.target	sm_100

	.elftype	@"ET_EXEC"


//--------------------- .note.nv.tkinfo           --------------------------
	.section	.note.nv.tkinfo,"",@"SHT_NOTE"
	.sectionflags	@"SHF_NOTE_NV_TKINFO"
	.tkinfo
        /*0018*/ 	.word	0x00000002
        /*0030*/ 	.string	""
        /*0030*/ 	.string	"ptxas"
        /*0030*/ 	.string	"Cuda compilation tools, release 13.0, V13.0.88"
        /*0030*/ 	.string	"Build cuda_13.0.r13.0/compiler.36424714_0"
        /*0030*/ 	.string	"-arch sm_100 -m 64 "



//--------------------- .note.nv.cuinfo           --------------------------
	.section	.note.nv.cuinfo,"",@"SHT_NOTE"
	.sectionflags	@"SHF_NOTE_NV_CUINFO"
        /*0018*/ 	.short	0x0002
        /*001a*/ 	.short	0x0064
        /*001c*/ 	.short	0x0082
	.zero		2


//--------------------- .nv.info                  --------------------------
	.section	.nv.info,"",@"SHT_CUDA_INFO"
	.align	4


	//----- nvinfo : EIATTR_REGCOUNT
	.align		4
        /*0000*/ 	.byte	0x04, 0x2f
        /*0002*/ 	.short	(.L_10 - .L_9)
	.align		4
.L_9:
        /*0004*/ 	.word	index@(_Z21gumbel_softmax_kernelPKfPfiifP17curandStateXORWOW)
        /*0008*/ 	.word	0x00000016


	//----- nvinfo : EIATTR_FRAME_SIZE
	.align		4
.L_10:
        /*000c*/ 	.byte	0x04, 0x11
        /*000e*/ 	.short	(.L_12 - .L_11)
	.align		4
.L_11:
        /*0010*/ 	.word	index@($__internal_1_$__cuda_sm3x_div_rn_noftz_f32_slowpath)
        /*0014*/ 	.word	0x00000000


	//----- nvinfo : EIATTR_FRAME_SIZE
	.align		4
.L_12:
        /*0018*/ 	.byte	0x04, 0x11
        /*001a*/ 	.short	(.L_14 - .L_13)
	.align		4
.L_13:
        /*001c*/ 	.word	index@(_Z21gumbel_softmax_kernelPKfPfiifP17curandStateXORWOW)
        /*0020*/ 	.word	0x00000000


	//----- nvinfo : EIATTR_REGCOUNT
	.align		4
.L_14:
        /*0024*/ 	.byte	0x04, 0x2f
        /*0026*/ 	.short	(.L_16 - .L_15)
	.align		4
.L_15:
        /*0028*/ 	.word	index@(_Z14dropout_kernelPfS_iifP17curandStateXORWOW)
        /*002c*/ 	.word	0x00000016


	//----- nvinfo : EIATTR_FRAME_SIZE
	.align		4
.L_16:
        /*0030*/ 	.byte	0x04, 0x11
        /*0032*/ 	.short	(.L_18 - .L_17)
	.align		4
.L_17:
        /*0034*/ 	.word	index@($__internal_0_$__cuda_sm3x_div_rn_noftz_f32_slowpath)
        /*0038*/ 	.word	0x00000000


	//----- nvinfo : EIATTR_FRAME_SIZE
	.align		4
.L_18:
        /*003c*/ 	.byte	0x04, 0x11
        /*003e*/ 	.short	(.L_20 - .L_19)
	.align		4
.L_19:
        /*0040*/ 	.word	index@(_Z14dropout_kernelPfS_iifP17curandStateXORWOW)
        /*0044*/ 	.word	0x00000000


	//----- nvinfo : EIATTR_REGCOUNT
	.align		4
.L_20:
        /*0048*/ 	.byte	0x04, 0x2f
        /*004a*/ 	.short	(.L_22 - .L_21)
	.align		4
.L_21:
        /*004c*/ 	.word	index@(_Z18matmul_kernel_bf16PKfS0_Pfiii)
        /*0050*/ 	.word	0x00000020


	//----- nvinfo : EIATTR_FRAME_SIZE
	.align		4
.L_22:
        /*0054*/ 	.byte	0x04, 0x11
        /*0056*/ 	.short	(.L_24 - .L_23)
	.align		4
.L_23:
        /*0058*/ 	.word	index@(_Z18matmul_kernel_bf16PKfS0_Pfiii)
        /*005c*/ 	.word	0x00000000


	//----- nvinfo : EIATTR_REGCOUNT
	.align		4
.L_24:
        /*0060*/ 	.byte	0x04, 0x2f
        /*0062*/ 	.short	(.L_26 - .L_25)
	.align		4
.L_25:
        /*0064*/ 	.word	index@(_Z10pow_kernelPfS_ii)
        /*0068*/ 	.word	0x0000000a


	//----- nvinfo : EIATTR_FRAME_SIZE
	.align		4
.L_26:
        /*006c*/ 	.byte	0x04, 0x11
        /*006e*/ 	.short	(.L_28 - .L_27)
	.align		4
.L_27:
        /*0070*/ 	.word	index@(_Z10pow_kernelPfS_ii)
        /*0074*/ 	.word	0x00000000


	//----- nvinfo : EIATTR_REGCOUNT
	.align		4
.L_28:
        /*0078*/ 	.byte	0x04, 0x2f
        /*007a*/ 	.short	(.L_30 - .L_29)
	.align		4
.L_29:
        /*007c*/ 	.word	index@(_Z19addcmul_kernel_bf16PKfS0_S0_Pfiif)
        /*0080*/ 	.word	0x0000000e


	//----- nvinfo : EIATTR_FRAME_SIZE
	.align		4
.L_30:
        /*0084*/ 	.byte	0x04, 0x11
        /*0086*/ 	.short	(.L_32 - .L_31)
	.align		4
.L_31:
        /*0088*/ 	.word	index@(_Z19addcmul_kernel_bf16PKfS0_S0_Pfiif)
        /*008c*/ 	.word	0x00000000


	//----- nvinfo : EIATTR_MIN_STACK_SIZE
	.align		4
.L_32:
        /*0090*/ 	.byte	0x04, 0x12
        /*0092*/ 	.short	(.L_34 - .L_33)
	.align		4
.L_33:
        /*0094*/ 	.word	index@(_Z19addcmul_kernel_bf16PKfS0_S0_Pfiif)
        /*0098*/ 	.word	0x00000000


	//----- nvinfo : EIATTR_MIN_STACK_SIZE
	.align		4
.L_34:
        /*009c*/ 	.byte	0x04, 0x12
        /*009e*/ 	.short	(.L_36 - .L_35)
	.align		4
.L_35:
        /*00a0*/ 	.word	index@(_Z10pow_kernelPfS_ii)
        /*00a4*/ 	.word	0x00000000


	//----- nvinfo : EIATTR_MIN_STACK_SIZE
	.align		4
.L_36:
        /*00a8*/ 	.byte	0x04, 0x12
        /*00aa*/ 	.short	(.L_38 - .L_37)
	.align		4
.L_37:
        /*00ac*/ 	.word	index@(_Z18matmul_kernel_bf16PKfS0_Pfiii)
        /*00b0*/ 	.word	0x00000000


	//----- nvinfo : EIATTR_MIN_STACK_SIZE
	.align		4
.L_38:
        /*00b4*/ 	.byte	0x04, 0x12
        /*00b6*/ 	.short	(.L_40 - .L_39)
	.align		4
.L_39:
        /*00b8*/ 	.word	index@(_Z14dropout_kernelPfS_iifP17curandStateXORWOW)
        /*00bc*/ 	.word	0x00000000


	//----- nvinfo : EIATTR_MIN_STACK_SIZE
	.align		4
.L_40:
        /*00c0*/ 	.byte	0x04, 0x12
        /*00c2*/ 	.short	(.L_42 - .L_41)
	.align		4
.L_41:
        /*00c4*/ 	.word	index@(_Z21gumbel_softmax_kernelPKfPfiifP17curandStateXORWOW)
        /*00c8*/ 	.word	0x00000000
.L_42:


//--------------------- .nv.compat                --------------------------
	.section	.nv.compat,"",@"SHT_CUDA_COMPAT_INFO"
	.align	4
        /*0000*/ 	.byte	0x02, 0x09, 0x00, 0x00, 0x02, 0x02, 0x01, 0x00, 0x02, 0x05, 0x05, 0x00, 0x03, 0x07, 0x01, 0x01
        /*0010*/ 	.byte	0x02, 0x03, 0x00, 0x00, 0x02, 0x06, 0x01, 0x00, 0x04, 0x0b, 0x08, 0x00, 0x01, 0x00, 0x00, 0x00
        /*0020*/ 	.byte	0x00, 0x00, 0x00, 0x00


//--------------------- .nv.info._Z19addcmul_kernel_bf16PKfS0_S0_Pfiif --------------------------
	.section	.nv.info._Z19addcmul_kernel_bf16PKfS0_S0_Pfiif,"",@"SHT_CUDA_INFO"
	.sectionflags	@""
	.align	4


	//----- nvinfo : EIATTR_CUDA_API_VERSION
	.align		4
        /*0000*/ 	.byte	0x04, 0x37
        /*0002*/ 	.short	(.L_44 - .L_43)
.L_43:
        /*0004*/ 	.word	0x00000082


	//----- nvinfo : EIATTR_KPARAM_INFO
	.align		4
.L_44:
        /*0008*/ 	.byte	0x04, 0x17
        /*000a*/ 	.short	(.L_46 - .L_45)
.L_45:
        /*000c*/ 	.word	0x00000000
        /*0010*/ 	.short	0x0006
        /*0012*/ 	.short	0x0028
        /*0014*/ 	.byte	0x00, 0xf0, 0x11, 0x00


	//----- nvinfo : EIATTR_KPARAM_INFO
	.align		4
.L_46:
        /*0018*/ 	.byte	0x04, 0x17
        /*001a*/ 	.short	(.L_48 - .L_47)
.L_47:
        /*001c*/ 	.word	0x00000000
        /*0020*/ 	.short	0x0005
        /*0022*/ 	.short	0x0024
        /*0024*/ 	.byte	0x00, 0xf0, 0x11, 0x00


	//----- nvinfo : EIATTR_KPARAM_INFO
	.align		4
.L_48:
        /*0028*/ 	.byte	0x04, 0x17
        /*002a*/ 	.short	(.L_50 - .L_49)
.L_49:
        /*002c*/ 	.word	0x00000000
        /*0030*/ 	.short	0x0004
        /*0032*/ 	.short	0x0020
        /*0034*/ 	.byte	0x00, 0xf0, 0x11, 0x00


	//----- nvinfo : EIATTR_KPARAM_INFO
	.align		4
.L_50:
        /*0038*/ 	.byte	0x04, 0x17
        /*003a*/ 	.short	(.L_52 - .L_51)
.L_51:
        /*003c*/ 	.word	0x00000000
        /*0040*/ 	.short	0x0003
        /*0042*/ 	.short	0x0018
        /*0044*/ 	.byte	0x00, 0xf5, 0x21, 0x00


	//----- nvinfo : EIATTR_KPARAM_INFO
	.align		4
.L_52:
        /*0048*/ 	.byte	0x04, 0x17
        /*004a*/ 	.short	(.L_54 - .L_53)
.L_53:
        /*004c*/ 	.word	0x00000000
        /*0050*/ 	.short	0x0002
        /*0052*/ 	.short	0x0010
        /*0054*/ 	.byte	0x00, 0xf5, 0x21, 0x00


	//----- nvinfo : EIATTR_KPARAM_INFO
	.align		4
.L_54:
        /*0058*/ 	.byte	0x04, 0x17
        /*005a*/ 	.short	(.L_56 - .L_55)
.L_55:
        /*005c*/ 	.word	0x00000000
        /*0060*/ 	.short	0x0001
        /*0062*/ 	.short	0x0008
        /*0064*/ 	.byte	0x00, 0xf5, 0x21, 0x00


	//----- nvinfo : EIATTR_KPARAM_INFO
	.align		4
.L_56:
        /*0068*/ 	.byte	0x04, 0x17
        /*006a*/ 	.short	(.L_58 - .L_57)
.L_57:
        /*006c*/ 	.word	0x00000000
        /*0070*/ 	.short	0x0000
        /*0072*/ 	.short	0x0000
        /*0074*/ 	.byte	0x00, 0xf5, 0x21, 0x00


	//----- nvinfo : EIATTR_SPARSE_MMA_MASK
	.align		4
.L_58:
        /*0078*/ 	.byte	0x03, 0x50
        /*007a*/ 	.short	0x0000


	//----- nvinfo : EIATTR_MAXREG_COUNT
	.align		4
        /*007c*/ 	.byte	0x03, 0x1b
        /*007e*/ 	.short	0x00ff


	//----- nvinfo : EIATTR_MERCURY_ISA_VERSION
	.align		4
        /*0080*/ 	.byte	0x03, 0x5f
        /*0082*/ 	.short	0x0101


	//----- nvinfo : EIATTR_VRC_CTA_INIT_COUNT
	.align		4
        /*0084*/ 	.byte	0x02, 0x4a
	.zero		1
	.zero		1


	//----- nvinfo : EIATTR_EXIT_INSTR_OFFSETS
	.align		4
        /*0088*/ 	.byte	0x04, 0x1c
        /*008a*/ 	.short	(.L_60 - .L_59)


	//   ....[0]....
.L_59:
        /*008c*/ 	.word	0x000000c0


	//   ....[1]....
        /*0090*/ 	.word	0x00000210


	//----- nvinfo : EIATTR_CBANK_PARAM_SIZE
	.align		4
.L_60:
        /*0094*/ 	.byte	0x03, 0x19
        /*0096*/ 	.short	0x002c


	//----- nvinfo : EIATTR_PARAM_CBANK
	.align		4
        /*0098*/ 	.byte	0x04, 0x0a
        /*009a*/ 	.short	(.L_62 - .L_61)
	.align		4
.L_61:
        /*009c*/ 	.word	index@(.nv.constant0._Z19addcmul_kernel_bf16PKfS0_S0_Pfiif)
        /*00a0*/ 	.short	0x0380
        /*00a2*/ 	.short	0x002c


	//----- nvinfo : EIATTR_SW_WAR
	.align		4
.L_62:
        /*00a4*/ 	.byte	0x04, 0x36
        /*00a6*/ 	.short	(.L_64 - .L_63)
.L_63:
        /*00a8*/ 	.word	0x00000008
.L_64:


//--------------------- .nv.info._Z10pow_kernelPfS_ii --------------------------
	.section	.nv.info._Z10pow_kernelPfS_ii,"",@"SHT_CUDA_INFO"
	.sectionflags	@""
	.align	4


	//----- nvinfo : EIATTR_CUDA_API_VERSION
	.align		4
        /*0000*/ 	.byte	0x04, 0x37
        /*0002*/ 	.short	(.L_66 - .L_65)
.L_65:
        /*0004*/ 	.word	0x00000082


	//----- nvinfo : EIATTR_KPARAM_INFO
	.align		4
.L_66:
        /*0008*/ 	.byte	0x04, 0x17
        /*000a*/ 	.short	(.L_68 - .L_67)
.L_67:
        /*000c*/ 	.word	0x00000000
        /*0010*/ 	.short	0x0003
        /*0012*/ 	.short	0x0014
        /*0014*/ 	.byte	0x00, 0xf0, 0x11, 0x00


	//----- nvinfo : EIATTR_KPARAM_INFO
	.align		4
.L_68:
        /*0018*/ 	.byte	0x04, 0x17
        /*001a*/ 	.short	(.L_70 - .L_69)
.L_69:
        /*001c*/ 	.word	0x00000000
        /*0020*/ 	.short	0x0002
        /*0022*/ 	.short	0x0010
        /*0024*/ 	.byte	0x00, 0xf0, 0x11, 0x00


	//----- nvinfo : EIATTR_KPARAM_INFO
	.align		4
.L_70:
        /*0028*/ 	.byte	0x04, 0x17
        /*002a*/ 	.short	(.L_72 - .L_71)
.L_71:
        /*002c*/ 	.word	0x00000000
        /*0030*/ 	.short	0x0001
        /*0032*/ 	.short	0x0008
        /*0034*/ 	.byte	0x00, 0xf5, 0x21, 0x00


	//----- nvinfo : EIATTR_KPARAM_INFO
	.align		4
.L_72:
        /*0038*/ 	.byte	0x04, 0x17
        /*003a*/ 	.short	(.L_74 - .L_73)
.L_73:
        /*003c*/ 	.word	0x00000000
        /*0040*/ 	.short	0x0000
        /*0042*/ 	.short	0x0000
        /*0044*/ 	.byte	0x00, 0xf5, 0x21, 0x00


	//----- nvinfo : EIATTR_SPARSE_MMA_MASK
	.align		4
.L_74:
        /*0048*/ 	.byte	0x03, 0x50
        /*004a*/ 	.short	0x0000


	//----- nvinfo : EIATTR_MAXREG_COUNT
	.align		4
        /*004c*/ 	.byte	0x03, 0x1b
        /*004e*/ 	.short	0x00ff


	//----- nvinfo : EIATTR_MERCURY_ISA_VERSION
	.align		4
        /*0050*/ 	.byte	0x03, 0x5f
        /*0052*/ 	.short	0x0101


	//----- nvinfo : EIATTR_VRC_CTA_INIT_COUNT
	.align		4
        /*0054*/ 	.byte	0x02, 0x4a
	.zero		1
	.zero		1


	//----- nvinfo : EIATTR_EXIT_INSTR_OFFSETS
	.align		4
        /*0058*/ 	.byte	0x04, 0x1c
        /*005a*/ 	.short	(.L_76 - .L_75)


	//   ....[0]....
.L_75:
        /*005c*/ 	.word	0x000000c0


	//   ....[1]....
        /*0060*/ 	.word	0x00000160


	//----- nvinfo : EIATTR_CBANK_PARAM_SIZE
	.align		4
.L_76:
        /*0064*/ 	.byte	0x03, 0x19
        /*0066*/ 	.short	0x0018


	//----- nvinfo : EIATTR_PARAM_CBANK
	.align		4
        /*0068*/ 	.byte	0x04, 0x0a
        /*006a*/ 	.short	(.L_78 - .L_77)
	.align		4
.L_77:
        /*006c*/ 	.word	index@(.nv.constant0._Z10pow_kernelPfS_ii)
        /*0070*/ 	.short	0x0380
        /*0072*/ 	.short	0x0018


	//----- nvinfo : EIATTR_SW_WAR
	.align		4
.L_78:
        /*0074*/ 	.byte	0x04, 0x36
        /*0076*/ 	.short	(.L_80 - .L_79)
.L_79:
        /*0078*/ 	.word	0x00000008
.L_80:


//--------------------- .nv.info._Z18matmul_kernel_bf16PKfS0_Pfiii --------------------------
	.section	.nv.info._Z18matmul_kernel_bf16PKfS0_Pfiii,"",@"SHT_CUDA_INFO"
	.sectionflags	@""
	.align	4


	//----- nvinfo : EIATTR_CUDA_API_VERSION
	.align		4
        /*0000*/ 	.byte	0x04, 0x37
        /*0002*/ 	.short	(.L_82 - .L_81)
.L_81:
        /*0004*/ 	.word	0x00000082


	//----- nvinfo : EIATTR_KPARAM_INFO
	.align		4
.L_82:
        /*0008*/ 	.byte	0x04, 0x17
        /*000a*/ 	.short	(.L_84 - .L_83)
.L_83:
        /*000c*/ 	.word	0x00000000
        /*0010*/ 	.short	0x0005
        /*0012*/ 	.short	0x0020
        /*0014*/ 	.byte	0x00, 0xf0, 0x11, 0x00


	//----- nvinfo : EIATTR_KPARAM_INFO
	.align		4
.L_84:
        /*0018*/ 	.byte	0x04, 0x17
        /*001a*/ 	.short	(.L_86 - .L_85)
.L_85:
        /*001c*/ 	.word	0x00000000
        /*0020*/ 	.short	0x0004
        /*0022*/ 	.short	0x001c
        /*0024*/ 	.byte	0x00, 0xf0, 0x11, 0x00


	//----- nvinfo : EIATTR_KPARAM_INFO
	.align		4
.L_86:
        /*0028*/ 	.byte	0x04, 0x17
        /*002a*/ 	.short	(.L_88 - .L_87)
.L_87:
        /*002c*/ 	.word	0x00000000
        /*0030*/ 	.short	0x0003
        /*0032*/ 	.short	0x0018
        /*0034*/ 	.byte	0x00, 0xf0, 0x11, 0x00


	//----- nvinfo : EIATTR_KPARAM_INFO
	.align		4
.L_88:
        /*0038*/ 	.byte	0x04, 0x17
        /*003a*/ 	.short	(.L_90 - .L_89)
.L_89:
        /*003c*/ 	.word	0x00000000
        /*0040*/ 	.short	0x0002
        /*0042*/ 	.short	0x0010
        /*0044*/ 	.byte	0x00, 0xf5, 0x21, 0x00


	//----- nvinfo : EIATTR_KPARAM_INFO
	.align		4
.L_90:
        /*0048*/ 	.byte	0x04, 0x17
        /*004a*/ 	.short	(.L_92 - .L_91)
.L_91:
        /*004c*/ 	.word	0x00000000
        /*0050*/ 	.short	0x0001
        /*0052*/ 	.short	0x0008
        /*0054*/ 	.byte	0x00, 0xf5, 0x21, 0x00


	//----- nvinfo : EIATTR_KPARAM_INFO
	.align		4
.L_92:
        /*0058*/ 	.byte	0x04, 0x17
        /*005a*/ 	.short	(.L_94 - .L_93)
.L_93:
        /*005c*/ 	.word	0x00000000
        /*0060*/ 	.short	0x0000
        /*0062*/ 	.short	0x0000
        /*0064*/ 	.byte	0x00, 0xf5, 0x21, 0x00


	//----- nvinfo : EIATTR_SPARSE_MMA_MASK
	.align		4
.L_94:
        /*0068*/ 	.byte	0x03, 0x50
        /*006a*/ 	.short	0x0000


	//----- nvinfo : EIATTR_MAXREG_COUNT
	.align		4
        /*006c*/ 	.byte	0x03, 0x1b
        /*006e*/ 	.short	0x00ff


	//----- nvinfo : EIATTR_MERCURY_ISA_VERSION
	.align		4
        /*0070*/ 	.byte	0x03, 0x5f
        /*0072*/ 	.short	0x0101


	//----- nvinfo : EIATTR_VRC_CTA_INIT_COUNT
	.align		4
        /*0074*/ 	.byte	0x02, 0x4a
	.zero		1
	.zero		1


	//----- nvinfo : EIATTR_EXIT_INSTR_OFFSETS
	.align		4
        /*0078*/ 	.byte	0x04, 0x1c
        /*007a*/ 	.short	(.L_96 - .L_95)


	//   ....[0]....
.L_95:
        /*007c*/ 	.word	0x000000c0


	//   ....[1]....
        /*0080*/ 	.word	0x00001250


	//----- nvinfo : EIATTR_CBANK_PARAM_SIZE
	.align		4
.L_96:
        /*0084*/ 	.byte	0x03, 0x19
        /*0086*/ 	.short	0x0024


	//----- nvinfo : EIATTR_PARAM_CBANK
	.align		4
        /*0088*/ 	.byte	0x04, 0x0a
        /*008a*/ 	.short	(.L_98 - .L_97)
	.align		4
.L_97:
        /*008c*/ 	.word	index@(.nv.constant0._Z18matmul_kernel_bf16PKfS0_Pfiii)
        /*0090*/ 	.short	0x0380
        /*0092*/ 	.short	0x0024


	//----- nvinfo : EIATTR_SW_WAR
	.align		4
.L_98:
        /*0094*/ 	.byte	0x04, 0x36
        /*0096*/ 	.short	(.L_100 - .L_99)
.L_99:
        /*0098*/ 	.word	0x00000008
.L_100:


//--------------------- .nv.info._Z14dropout_kernelPfS_iifP17curandStateXORWOW --------------------------
	.section	.nv.info._Z14dropout_kernelPfS_iifP17curandStateXORWOW,"",@"SHT_CUDA_INFO"
	.sectionflags	@""
	.align	4


	//----- nvinfo : EIATTR_CUDA_API_VERSION
	.align		4
        /*0000*/ 	.byte	0x04, 0x37
        /*0002*/ 	.short	(.L_102 - .L_101)
.L_101:
        /*0004*/ 	.word	0x00000082


	//----- nvinfo : EIATTR_KPARAM_INFO
	.align		4
.L_102:
        /*0008*/ 	.byte	0x04, 0x17
        /*000a*/ 	.short	(.L_104 - .L_103)
.L_103:
        /*000c*/ 	.word	0x00000000
        /*0010*/ 	.short	0x0005
        /*0012*/ 	.short	0x0020
        /*0014*/ 	.byte	0x00, 0xf5, 0x21, 0x00


	//----- nvinfo : EIATTR_KPARAM_INFO
	.align		4
.L_104:
        /*0018*/ 	.byte	0x04, 0x17
        /*001a*/ 	.short	(.L_106 - .L_105)
.L_105:
        /*001c*/ 	.word	0x00000000
        /*0020*/ 	.short	0x0004
        /*0022*/ 	.short	0x0018
        /*0024*/ 	.byte	0x00, 0xf0, 0x11, 0x00


	//----- nvinfo : EIATTR_KPARAM_INFO
	.align		4
.L_106:
        /*0028*/ 	.byte	0x04, 0x17
        /*002a*/ 	.short	(.L_108 - .L_107)
.L_107:
        /*002c*/ 	.word	0x00000000
        /*0030*/ 	.short	0x0003
        /*0032*/ 	.short	0x0014
        /*0034*/ 	.byte	0x00, 0xf0, 0x11, 0x00


	//----- nvinfo : EIATTR_KPARAM_INFO
	.align		4
.L_108:
        /*0038*/ 	.byte	0x04, 0x17
        /*003a*/ 	.short	(.L_110 - .L_109)
.L_109:
        /*003c*/ 	.word	0x00000000
        /*0040*/ 	.short	0x0002
        /*0042*/ 	.short	0x0010
        /*0044*/ 	.byte	0x00, 0xf0, 0x11, 0x00


	//----- nvinfo : EIATTR_KPARAM_INFO
	.align		4
.L_110:
        /*0048*/ 	.byte	0x04, 0x17
        /*004a*/ 	.short	(.L_112 - .L_111)
.L_111:
        /*004c*/ 	.word	0x00000000
        /*0050*/ 	.short	0x0001
        /*0052*/ 	.short	0x0008
        /*0054*/ 	.byte	0x00, 0xf5, 0x21, 0x00


	//----- nvinfo : EIATTR_KPARAM_INFO
	.align		4
.L_112:
        /*0058*/ 	.byte	0x04, 0x17
        /*005a*/ 	.short	(.L_114 - .L_113)
.L_113:
        /*005c*/ 	.word	0x00000000
        /*0060*/ 	.short	0x0000
        /*0062*/ 	.short	0x0000
        /*0064*/ 	.byte	0x00, 0xf5, 0x21, 0x00


	//----- nvinfo : EIATTR_SPARSE_MMA_MASK
	.align		4
.L_114:
        /*0068*/ 	.byte	0x03, 0x50
        /*006a*/ 	.short	0x0000


	//----- nvinfo : EIATTR_MAXREG_COUNT
	.align		4
        /*006c*/ 	.byte	0x03, 0x1b
        /*006e*/ 	.short	0x00ff


	//----- nvinfo : EIATTR_MERCURY_ISA_VERSION
	.align		4
        /*0070*/ 	.byte	0x03, 0x5f
        /*0072*/ 	.short	0x0101


	//----- nvinfo : EIATTR_VRC_CTA_INIT_COUNT
	.align		4
        /*0074*/ 	.byte	0x02, 0x4a
	.zero		1
	.zero		1


	//----- nvinfo : EIATTR_EXIT_INSTR_OFFSETS
	.align		4
        /*0078*/ 	.byte	0x04, 0x1c
        /*007a*/ 	.short	(.L_116 - .L_115)


	//   ....[0]....
.L_115:
        /*007c*/ 	.word	0x000000c0


	//   ....[1]....
        /*0080*/ 	.word	0x000002a0


	//   ....[2]....
        /*0084*/ 	.word	0x00000400


	//----- nvinfo : EIATTR_CRS_STACK_SIZE
	.align		4
.L_116:
        /*0088*/ 	.byte	0x04, 0x1e
        /*008a*/ 	.short	(.L_118 - .L_117)
.L_117:
        /*008c*/ 	.word	0x00000000


	//----- nvinfo : EIATTR_CBANK_PARAM_SIZE
	.align		4
.L_118:
        /*0090*/ 	.byte	0x03, 0x19
        /*0092*/ 	.short	0x0028


	//----- nvinfo : EIATTR_PARAM_CBANK
	.align		4
        /*0094*/ 	.byte	0x04, 0x0a
        /*0096*/ 	.short	(.L_120 - .L_119)
	.align		4
.L_119:
        /*0098*/ 	.word	index@(.nv.constant0._Z14dropout_kernelPfS_iifP17curandStateXORWOW)
        /*009c*/ 	.short	0x0380
        /*009e*/ 	.short	0x0028


	//----- nvinfo : EIATTR_SW_WAR
	.align		4
.L_120:
        /*00a0*/ 	.byte	0x04, 0x36
        /*00a2*/ 	.short	(.L_122 - .L_121)
.L_121:
        /*00a4*/ 	.word	0x00000008
.L_122:


//--------------------- .nv.info._Z21gumbel_softmax_kernelPKfPfiifP17curandStateXORWOW --------------------------
	.section	.nv.info._Z21gumbel_softmax_kernelPKfPfiifP17curandStateXORWOW,"",@"SHT_CUDA_INFO"
	.sectionflags	@""
	.align	4


	//----- nvinfo : EIATTR_CUDA_API_VERSION
	.align		4
        /*0000*/ 	.byte	0x04, 0x37
        /*0002*/ 	.short	(.L_124 - .L_123)
.L_123:
        /*0004*/ 	.word	0x00000082


	//----- nvinfo : EIATTR_KPARAM_INFO
	.align		4
.L_124:
        /*0008*/ 	.byte	0x04, 0x17
        /*000a*/ 	.short	(.L_126 - .L_125)
.L_125:
        /*000c*/ 	.word	0x00000000
        /*0010*/ 	.short	0x0005
        /*0012*/ 	.short	0x0020
        /*0014*/ 	.byte	0x00, 0xf5, 0x21, 0x00


	//----- nvinfo : EIATTR_KPARAM_INFO
	.align		4
.L_126:
        /*0018*/ 	.byte	0x04, 0x17
        /*001a*/ 	.short	(.L_128 - .L_127)
.L_127:
        /*001c*/ 	.word	0x00000000
        /*0020*/ 	.short	0x0004
        /*0022*/ 	.short	0x0018
        /*0024*/ 	.byte	0x00, 0xf0, 0x11, 0x00


	//----- nvinfo : EIATTR_KPARAM_INFO
	.align		4
.L_128:
        /*0028*/ 	.byte	0x04, 0x17
        /*002a*/ 	.short	(.L_130 - .L_129)
.L_129:
        /*002c*/ 	.word	0x00000000
        /*0030*/ 	.short	0x0003
        /*0032*/ 	.short	0x0014
        /*0034*/ 	.byte	0x00, 0xf0, 0x11, 0x00


	//----- nvinfo : EIATTR_KPARAM_INFO
	.align		4
.L_130:
        /*0038*/ 	.byte	0x04, 0x17
        /*003a*/ 	.short	(.L_132 - .L_131)
.L_131:
        /*003c*/ 	.word	0x00000000
        /*0040*/ 	.short	0x0002
        /*0042*/ 	.short	0x0010
        /*0044*/ 	.byte	0x00, 0xf0, 0x11, 0x00


	//----- nvinfo : EIATTR_KPARAM_INFO
	.align		4
.L_132:
        /*0048*/ 	.byte	0x04, 0x17
        /*004a*/ 	.short	(.L_134 - .L_133)
.L_133:
        /*004c*/ 	.word	0x00000000
        /*0050*/ 	.short	0x0001
        /*0052*/ 	.short	0x0008
        /*0054*/ 	.byte	0x00, 0xf5, 0x21, 0x00


	//----- nvinfo : EIATTR_KPARAM_INFO
	.align		4
.L_134:
        /*0058*/ 	.byte	0x04, 0x17
        /*005a*/ 	.short	(.L_136 - .L_135)
.L_135:
        /*005c*/ 	.word	0x00000000
        /*0060*/ 	.short	0x0000
        /*0062*/ 	.short	0x0000
        /*0064*/ 	.byte	0x00, 0xf5, 0x21, 0x00


	//----- nvinfo : EIATTR_SPARSE_MMA_MASK
	.align		4
.L_136:
        /*0068*/ 	.byte	0x03, 0x50
        /*006a*/ 	.short	0x0000


	//----- nvinfo : EIATTR_MAXREG_COUNT
	.align		4
        /*006c*/ 	.byte	0x03, 0x1b
        /*006e*/ 	.short	0x00ff


	//----- nvinfo : EIATTR_MERCURY_ISA_VERSION
	.align		4
        /*0070*/ 	.byte	0x03, 0x5f
        /*0072*/ 	.short	0x0101


	//----- nvinfo : EIATTR_VRC_CTA_INIT_COUNT
	.align		4
        /*0074*/ 	.byte	0x02, 0x4a
	.zero		1
	.zero		1


	//----- nvinfo : EIATTR_EXIT_INSTR_OFFSETS
	.align		4
        /*0078*/ 	.byte	0x04, 0x1c
        /*007a*/ 	.short	(.L_138 - .L_137)


	//   ....[0]....
.L_137:
        /*007c*/ 	.word	0x000000c0


	//   ....[1]....
        /*0080*/ 	.word	0x00002730


	//----- nvinfo : EIATTR_CRS_STACK_SIZE
	.align		4
.L_138:
        /*0084*/ 	.byte	0x04, 0x1e
        /*0086*/ 	.short	(.L_140 - .L_139)
.L_139:
        /*0088*/ 	.word	0x00000000


	//----- nvinfo : EIATTR_CBANK_PARAM_SIZE
	.align		4
.L_140:
        /*008c*/ 	.byte	0x03, 0x19
        /*008e*/ 	.short	0x0028


	//----- nvinfo : EIATTR_PARAM_CBANK
	.align		4
        /*0090*/ 	.byte	0x04, 0x0a
        /*0092*/ 	.short	(.L_142 - .L_141)
	.align		4
.L_141:
        /*0094*/ 	.word	index@(.nv.constant0._Z21gumbel_softmax_kernelPKfPfiifP17curandStateXORWOW)
        /*0098*/ 	.short	0x0380
        /*009a*/ 	.short	0x0028


	//----- nvinfo : EIATTR_SW_WAR
	.align		4
.L_142:
        /*009c*/ 	.byte	0x04, 0x36
        /*009e*/ 	.short	(.L_144 - .L_143)
.L_143:
        /*00a0*/ 	.word	0x00000008
.L_144:


//--------------------- .nv.callgraph             --------------------------
	.section	.nv.callgraph,"",@"SHT_CUDA_CALLGRAPH"
	.align	4
	.sectionentsize	8
	.align		4
        /*0000*/ 	.word	0x00000000
	.align		4
        /*0004*/ 	.word	0xffffffff
	.align		4
        /*0008*/ 	.word	0x00000000
	.align		4
        /*000c*/ 	.word	0xfffffffe
	.align		4
        /*0010*/ 	.word	0x00000000
	.align		4
        /*0014*/ 	.word	0xfffffffd
	.align		4
        /*0018*/ 	.word	0x00000000
	.align		4
        /*001c*/ 	.word	0xfffffffc


//--------------------- .nv.constant4             --------------------------
	.section	.nv.constant4,"a",@progbits
	.align	8
	.align		8
.nv.constant4:
        /*0000*/ 	.dword	precalc_xorwow_matrix
	.align		8
        /*0008*/ 	.dword	precalc_xorwow_offset_matrix
	.align		8
        /*0010*/ 	.dword	mrg32k3aM1
	.align		8
        /*0018*/ 	.dword	mrg32k3aM2
	.align		8
        /*0020*/ 	.dword	mrg32k3aM1SubSeq
	.align		8
        /*0028*/ 	.dword	mrg32k3aM2SubSeq
	.align		8
        /*0030*/ 	.dword	mrg32k3aM1Seq
	.align		8
        /*0038*/ 	.dword	mrg32k3aM2Seq


//--------------------- .nv.constant3             --------------------------
	.section	.nv.constant3,"a",@progbits
	.align	8
.nv.constant3:
	.type		__cr_lgamma_table,@object
	.size		__cr_lgamma_table,(.L_8 - __cr_lgamma_table)
__cr_lgamma_table:
        /*0000*/ 	.byte	0x00, 0x00, 0x00, 0x00, 0x00, 0x00, 0x00, 0x00, 0x00, 0x00, 0x00, 0x00, 0x00, 0x00, 0x00, 0x00
        /*0010*/ 	.byte	0xef, 0x39, 0xfa, 0xfe, 0x42, 0x2e, 0xe6, 0x3f, 0x02, 0x20, 0x2a, 0xfa, 0x0b, 0xab, 0xfc, 0x3f
        /*0020*/ 	.byte	0xf9, 0x2c, 0x92, 0x7c, 0xa7, 0x6c, 0x09, 0x40, 0xc9, 0x79, 0x44, 0x3c, 0x64, 0x26, 0x13, 0x40
        /*0030*/ 	.byte	0xca, 0x01, 0xcf, 0x3a, 0x27, 0x51, 0x1a, 0x40, 0x30, 0xcc, 0x2d, 0xf3, 0xe1, 0x0c, 0x21, 0x40
        /*0040*/ 	.byte	0x0d, 0xb7, 0xfc, 0x82, 0x8e, 0x35, 0x25, 0x40
.L_8:


//--------------------- .text._Z19addcmul_kernel_bf16PKfS0_S0_Pfiif --------------------------
	.section	.text._Z19addcmul_kernel_bf16PKfS0_S0_Pfiif,"ax",@progbits
	.align	128
        .global         _Z19addcmul_kernel_bf16PKfS0_S0_Pfiif
        .type           _Z19addcmul_kernel_bf16PKfS0_S0_Pfiif,@function
        .size           _Z19addcmul_kernel_bf16PKfS0_S0_Pfiif,(.L_x_76 - _Z19addcmul_kernel_bf16PKfS0_S0_Pfiif)
        .other          _Z19addcmul_kernel_bf16PKfS0_S0_Pfiif,@"STO_CUDA_ENTRY STV_DEFAULT"
_Z19addcmul_kernel_bf16PKfS0_S0_Pfiif:
.text._Z19addcmul_kernel_bf16PKfS0_S0_Pfiif:
[----:B------:R-:W-:Y:S01]  /*0000*/  LDC R1, c[0x0][0x37c] ;  /* 0x0000df00ff017b82 */ /* 0x000fe20000000800 */
[----:B------:R-:W0:Y:S07]  /*0010*/  S2R R2, SR_TID.X ;  /* 0x0000000000027919 */ /* 0x000e2e0000002100 */
[----:B------:R-:W1:Y:S01]  /*0020*/  LDC R0, c[0x0][0x364] ;  /* 0x0000d900ff007b82 */ /* 0x000e620000000800 */
[----:B------:R-:W2:Y:S01]  /*0030*/  LDCU.64 UR6, c[0x0][0x3a0] ;  /* 0x00007400ff0677ac */ /* 0x000ea20008000a00 */
[----:B------:R-:W1:Y:S06]  /*0040*/  S2R R3, SR_TID.Y ;  /* 0x0000000000037919 */ /* 0x000e6c0000002200 */
[----:B------:R-:W0:Y:S08]  /*0050*/  S2UR UR5, SR_CTAID.X ;  /* 0x00000000000579c3 */ /* 0x000e300000002500 */
[----:B------:R-:W0:Y:S08]  /*0060*/  LDC R9, c[0x0][0x360] ;  /* 0x0000d800ff097b82 */ /* 0x000e300000000800 */
[----:B------:R-:W1:Y:S01]  /*0070*/  S2UR UR4, SR_CTAID.Y ;  /* 0x00000000000479c3 */ /* 0x000e620000002600 */
[----:B0-----:R-:W-:-:S05]  /*0080*/  IMAD R9, R9, UR5, R2 ;  /* 0x0000000509097c24 */ /* 0x001fca000f8e0202 */
[----:B--2---:R-:W-:Y:S01]  /*0090*/  ISETP.GE.AND P0, PT, R9, UR7, PT ;  /* 0x0000000709007c0c */ /* 0x004fe2000bf06270 */
[----:B-1----:R-:W-:-:S05]  /*00a0*/  IMAD R0, R0, UR4, R3 ;  /* 0x0000000400007c24 */ /* 0x002fca000f8e0203 */
[----:B------:R-:W-:-:S13]  /*00b0*/  ISETP.GE.OR P0, PT, R0, UR6, P0 ;  /* 0x0000000600007c0c */ /* 0x000fda0008706670 */
[----:B------:R-:W-:Y:S05]  /*00c0*/  @P0 EXIT ;  /* 0x000000000000094d */ /* 0x000fea0003800000 */
[----:B------:R-:W0:Y:S01]  /*00d0*/  LDC.64 R2, c[0x0][0x380] ;  /* 0x0000e000ff027b82 */ /* 0x000e220000000a00 */
[----:B------:R-:W1:Y:S01]  /*00e0*/  LDCU.64 UR4, c[0x0][0x358] ;  /* 0x00006b00ff0477ac */ /* 0x000e620008000a00 */
[----:B------:R-:W-:Y:S01]  /*00f0*/  IMAD R11, R0, UR7, R9 ;  /* 0x00000007000b7c24 */ /* 0x000fe2000f8e0209 */
[----:B------:R-:W2:Y:S05]  /*0100*/  LDCU UR6, c[0x0][0x3a8] ;  /* 0x00007500ff0677ac */ /* 0x000eaa0008000800 */
[----:B------:R-:W3:Y:S08]  /*0110*/  LDC.64 R4, c[0x0][0x388] ;  /* 0x0000e200ff047b82 */ /* 0x000ef00000000a00 */
[----:B------:R-:W4:Y:S01]  /*0120*/  LDC.64 R6, c[0x0][0x390] ;  /* 0x0000e400ff067b82 */ /* 0x000f220000000a00 */
[----:B0-----:R-:W-:-:S07]  /*0130*/  IMAD.WIDE R2, R11, 0x4, R2 ;  /* 0x000000040b027825 */ /* 0x001fce00078e0202 */
[----:B------:R-:W0:Y:S01]  /*0140*/  LDC.64 R8, c[0x0][0x398] ;  /* 0x0000e600ff087b82 */ /* 0x000e220000000a00 */
[----:B-1----:R-:W5:Y:S01]  /*0150*/  LDG.E R2, desc[UR4][R2.64] ;  /* 0x0000000402027981 */ /* 0x002f62000c1e1900 */
[----:B---3--:R-:W-:-:S06]  /*0160*/  IMAD.WIDE R4, R11, 0x4, R4 ;  /* 0x000000040b047825 */ /* 0x008fcc00078e0204 */
[----:B------:R-:W5:Y:S01]  /*0170*/  LDG.E R5, desc[UR4][R4.64] ;  /* 0x0000000404057981 */ /* 0x000f62000c1e1900 */
[----:B----4-:R-:W-:-:S06]  /*0180*/  IMAD.WIDE R6, R11, 0x4, R6 ;  /* 0x000000040b067825 */ /* 0x010fcc00078e0206 */
[----:B------:R-:W3:Y:S01]  /*0190*/  LDG.E R6, desc[UR4][R6.64] ;  /* 0x0000000406067981 */ /* 0x000ee2000c1e1900 */
[----:B0-----:R-:W-:Y:S01]  /*01a0*/  IMAD.WIDE R8, R11, 0x4, R8 ;  /* 0x000000040b087825 */ /* 0x001fe200078e0208 */
[----:B-----5:R-:W-:Y:S02]  /*01b0*/  F2FP.BF16.F32.PACK_AB R0, R5, R2 ;  /* 0x000000020500723e */ /* 0x020fe400000010ff */
[----:B---3--:R-:W-:-:S05]  /*01c0*/  F2FP.BF16.F32.PACK_AB R3, RZ, R6 ;  /* 0x00000006ff03723e */ /* 0x008fca00000010ff */
[----:B------:R-:W-:-:S05]  /*01d0*/  HFMA2.BF16_V2 R0, R0.H1_H1, R3.H0_H0, R0.H0_H0 ;  /* 0x2000000300007231 */ /* 0x000fca0000240c00 */
[----:B------:R-:W-:-:S05]  /*01e0*/  SHF.L.U32 R0, R0, 0x10, RZ ;  /* 0x0000001000007819 */ /* 0x000fca00000006ff */
[----:B--2---:R-:W-:-:S05]  /*01f0*/  FMUL R3, R0, UR6 ;  /* 0x0000000600037c20 */ /* 0x004fca0008400000 */
[----:B------:R-:W-:Y:S01]  /*0200*/  STG.E desc[UR4][R8.64], R3 ;  /* 0x0000000308007986 */ /* 0x000fe2000c101904 */
[----:B------:R-:W-:Y:S05]  /*0210*/  EXIT ;  /* 0x000000000000794d */ /* 0x000fea0003800000 */
.L_x_0:
[----:B------:R-:W-:-:S00]  /*0220*/  BRA `(.L_x_0) ;  /* 0xfffffffc00fc7947 */ /* 0x000fc0000383ffff */
[----:B------:R-:W-:-:S00]  /*0230*/  NOP ;  /* 0x0000000000007918 */ /* 0x000fc00000000000 */
        /* <DEDUP_REMOVED lines=12> */
.L_x_76:


//--------------------- .text._Z10pow_kernelPfS_ii --------------------------
	.section	.text._Z10pow_kernelPfS_ii,"ax",@progbits
	.align	128
        .global         _Z10pow_kernelPfS_ii
        .type           _Z10pow_kernelPfS_ii,@function
        .size           _Z10pow_kernelPfS_ii,(.L_x_77 - _Z10pow_kernelPfS_ii)
        .other          _Z10pow_kernelPfS_ii,@"STO_CUDA_ENTRY STV_DEFAULT"
_Z10pow_kernelPfS_ii:
.text._Z10pow_kernelPfS_ii:
        /* <DEDUP_REMOVED lines=15> */
[----:B------:R-:W-:-:S06]  /*00f0*/  IMAD R7, R0, UR7, R5 ;  /* 0x0000000700077c24 */ /* 0x000fcc000f8e0205 */
[----:B------:R-:W2:Y:S01]  /*0100*/  LDC.64 R4, c[0x0][0x388] ;  /* 0x0000e200ff047b82 */ /* 0x000ea20000000a00 */
[----:B0-----:R-:W-:-:S06]  /*0110*/  IMAD.WIDE R2, R7, 0x4, R2 ;  /* 0x0000000407027825 */ /* 0x001fcc00078e0202 */
[----:B-1----:R-:W3:Y:S01]  /*0120*/  LDG.E R2, desc[UR4][R2.64] ;  /* 0x0000000402027981 */ /* 0x002ee2000c1e1900 */
[----:B--2---:R-:W-:-:S04]  /*0130*/  IMAD.WIDE R4, R7, 0x4, R4 ;  /* 0x0000000407047825 */ /* 0x004fc800078e0204 */
[----:B---3--:R-:W-:-:S05]  /*0140*/  FMUL R7, R2, R2 ;  /* 0x0000000202077220 */ /* 0x008fca0000400000 */
[----:B------:R-:W-:Y:S01]  /*0150*/  STG.E desc[UR4][R4.64], R7 ;  /* 0x0000000704007986 */ /* 0x000fe2000c101904 */
[----:B------:R-:W-:Y:S05]  /*0160*/  EXIT ;  /* 0x000000000000794d */ /* 0x000fea0003800000 */
.L_x_1:
        /* <DEDUP_REMOVED lines=9> */
.L_x_77:


//--------------------- .text._Z18matmul_kernel_bf16PKfS0_Pfiii --------------------------
	.section	.text._Z18matmul_kernel_bf16PKfS0_Pfiii,"ax",@progbits
	.align	128
        .global         _Z18matmul_kernel_bf16PKfS0_Pfiii
        .type           _Z18matmul_kernel_bf16PKfS0_Pfiii,@function
        .size           _Z18matmul_kernel_bf16PKfS0_Pfiii,(.L_x_78 - _Z18matmul_kernel_bf16PKfS0_Pfiii)
        .other          _Z18matmul_kernel_bf16PKfS0_Pfiii,@"STO_CUDA_ENTRY STV_DEFAULT"
_Z18matmul_kernel_bf16PKfS0_Pfiii:
.text._Z18matmul_kernel_bf16PKfS0_Pfiii:
        /* <DEDUP_REMOVED lines=13> */
[----:B------:R-:W0:Y:S01]  /*00d0*/  LDCU UR7, c[0x0][0x3a0] ;  /* 0x00007400ff0777ac */ /* 0x000e220008000800 */
[----:B------:R-:W-:Y:S01]  /*00e0*/  HFMA2 R14, -RZ, RZ, 0, 0 ;  /* 0x00000000ff0e7431 */ /* 0x000fe200000001ff */
[----:B------:R-:W1:Y:S01]  /*00f0*/  LDCU.64 UR12, c[0x0][0x358] ;  /* 0x00006b00ff0c77ac */ /* 0x000e620008000a00 */
[----:B0-----:R-:W-:-:S09]  /*0100*/  UISETP.GE.AND UP0, UPT, UR7, 0x1, UPT ;  /* 0x000000010700788c */ /* 0x001fd2000bf06270 */
[----:B-1----:R-:W-:Y:S05]  /*0110*/  BRA.U !UP0, `(.L_x_2) ;  /* 0x00000011083c7547 */ /* 0x002fea000b800000 */
[----:B------:R-:W-:Y:S02]  /*0120*/  UISETP.GE.U32.AND UP1, UPT, UR7, 0x10, UPT ;  /* 0x000000100700788c */ /* 0x000fe4000bf26070 */
[----:B------:R-:W-:Y:S01]  /*0130*/  IMAD R6, R7, UR7, RZ ;  /* 0x0000000707067c24 */ /* 0x000fe2000f8e02ff */
[----:B------:R-:W-:Y:S02]  /*0140*/  ULOP3.LUT UR10, UR7, 0xf, URZ, 0xc0, !UPT ;  /* 0x0000000f070a7892 */ /* 0x000fe4000f8ec0ff */
[----:B------:R-:W-:Y:S01]  /*0150*/  IMAD R8, R0, UR7, RZ ;  /* 0x0000000700087c24 */ /* 0x000fe2000f8e02ff */
[----:B------:R-:W-:Y:S01]  /*0160*/  UMOV UR4, URZ ;  /* 0x000000ff00047c82 */ /* 0x000fe20008000000 */
[----:B------:R-:W-:Y:S01]  /*0170*/  IMAD.MOV.U32 R14, RZ, RZ, RZ ;  /* 0x000000ffff0e7224 */ /* 0x000fe200078e00ff */
[----:B------:R-:W-:Y:S01]  /*0180*/  UISETP.NE.AND UP0, UPT, UR10, URZ, UPT ;  /* 0x000000ff0a00728c */ /* 0x000fe2000bf05270 */
[----:B------:R-:W-:Y:S10]  /*0190*/  BRA.U !UP1, `(.L_x_3) ;  /* 0x0000000909007547 */ /* 0x000ff4000b800000 */
[----:B------:R-:W0:Y:S01]  /*01a0*/  LDC.64 R2, c[0x0][0x380] ;  /* 0x0000e000ff027b82 */ /* 0x000e220000000a00 */
[----:B------:R-:W1:Y:S01]  /*01b0*/  LDCU.64 UR8, c[0x0][0x388] ;  /* 0x00007100ff0877ac */ /* 0x000e620008000a00 */
[----:B------:R-:W-:Y:S01]  /*01c0*/  IMAD.MOV.U32 R14, RZ, RZ, RZ ;  /* 0x000000ffff0e7224 */ /* 0x000fe200078e00ff */
[----:B------:R-:W-:Y:S01]  /*01d0*/  MOV R9, R8 ;  /* 0x0000000800097202 */ /* 0x000fe20000000f00 */
[----:B------:R-:W-:Y:S02]  /*01e0*/  ULOP3.LUT UR4, UR7, 0x7ffffff0, URZ, 0xc0, !UPT ;  /* 0x7ffffff007047892 */ /* 0x000fe4000f8ec0ff */
[----:B-1----:R-:W-:Y:S02]  /*01f0*/  UIADD3 UR5, UP1, UPT, UR8, 0x20, URZ ;  /* 0x0000002008057890 */ /* 0x002fe4000ff3e0ff */
[----:B------:R-:W-:Y:S02]  /*0200*/  UIADD3 UR8, UPT, UPT, -UR4, URZ, URZ ;  /* 0x000000ff04087290 */ /* 0x000fe4000fffe1ff */
[----:B------:R-:W-:Y:S01]  /*0210*/  UIADD3.X UR6, UPT, UPT, URZ, UR9, URZ, UP1, !UPT ;  /* 0x00000009ff067290 */ /* 0x000fe20008ffe4ff */
[----:B0-----:R-:W-:-:S03]  /*0220*/  IMAD.WIDE.U32 R2, R6, 0x4, R2 ;  /* 0x0000000406027825 */ /* 0x001fc600078e0002 */
[----:B------:R-:W-:-:S04]  /*0230*/  IADD3 R4, P0, PT, R2, 0x20, RZ ;  /* 0x0000002002047810 */ /* 0x000fc80007f1e0ff */
[----:B------:R-:W-:-:S09]  /*0240*/  IADD3.X R5, PT, PT, RZ, R3, RZ, P0, !PT ;  /* 0x00000003ff057210 */ /* 0x000fd200007fe4ff */
.L_x_4:
[----:B------:R-:W-:Y:S01]  /*0250*/  MOV R3, UR6 ;  /* 0x0000000600037c02 */ /* 0x000fe20008000f00 */
[----:B------:R-:W-:Y:S01]  /*0260*/  IMAD.U32 R2, RZ, RZ, UR5 ;  /* 0x00000005ff027e24 */ /* 0x000fe2000f8e00ff */
[----:B------:R-:W2:Y:S03]  /*0270*/  LDG.E R25, desc[UR12][R4.64+-0x1c] ;  /* 0xffffe40c04197981 */ /* 0x000ea6000c1e1900 */
[----:B------:R-:W-:Y:S01]  /*0280*/  IMAD.WIDE R2, R9, 0x4, R2 ;  /* 0x0000000409027825 */ /* 0x000fe200078e0202 */
[----:B------:R-:W3:Y:S04]  /*0290*/  LDG.E R23, desc[UR12][R4.64+-0x20] ;  /* 0xffffe00c04177981 */ /* 0x000ee8000c1e1900 */
[----:B------:R-:W2:Y:S04]  /*02a0*/  LDG.E R26, desc[UR12][R2.64+-0x1c] ;  /* 0xffffe40c021a7981 */ /* 0x000ea8000c1e1900 */
[----:B------:R-:W3:Y:S04]  /*02b0*/  LDG.E R24, desc[UR12][R2.64+-0x20] ;  /* 0xffffe00c02187981 */ /* 0x000ee8000c1e1900 */
[----:B------:R-:W4:Y:S04]  /*02c0*/  LDG.E R21, desc[UR12][R4.64+-0x18] ;  /* 0xffffe80c04157981 */ /* 0x000f28000c1e1900 */
[----:B------:R-:W4:Y:S04]  /*02d0*/  LDG.E R22, desc[UR12][R2.64+-0x18] ;  /* 0xffffe80c02167981 */ /* 0x000f28000c1e1900 */
[----:B------:R-:W5:Y:S04]  /*02e0*/  LDG.E R15, desc[UR12][R4.64+-0x14] ;  /* 0xffffec0c040f7981 */ /* 0x000f68000c1e1900 */
        /* <DEDUP_REMOVED lines=9> */
[----:B------:R-:W5:Y:S01]  /*0380*/  LDG.E R27, desc[UR12][R4.64+0x1c] ;  /* 0x00001c0c041b7981 */ /* 0x000f62000c1e1900 */
[----:B--2---:R-:W-:-:S03]  /*0390*/  F2FP.BF16.F32.PACK_AB R25, R26, R25 ;  /* 0x000000191a19723e */ /* 0x004fc600000010ff */
[----:B------:R-:W2:Y:S01]  /*03a0*/  LDG.E R26, desc[UR12][R2.64+0x1c] ;  /* 0x00001c0c021a7981 */ /* 0x000ea2000c1e1900 */
[----:B---3--:R-:W-:Y:S01]  /*03b0*/  F2FP.BF16.F32.PACK_AB R23, R24, R23 ;  /* 0x000000171817723e */ /* 0x008fe200000010ff */
[----:B------:R-:W-:-:S04]  /*03c0*/  HMUL2.BF16_V2 R24, R25.H0_H0, R25.H1_H1 ;  /* 0x3000001919187232 */ /* 0x000fc80000200800 */
[----:B------:R-:W-:Y:S01]  /*03d0*/  HMUL2.BF16_V2 R23, R23.H0_H0, R23.H1_H1 ;  /* 0x3000001717177232 */ /* 0x000fe20000200800 */
[----:B----4-:R-:W-:-:S04]  /*03e0*/  F2FP.BF16.F32.PACK_AB R25, R22, R21 ;  /* 0x000000151619723e */ /* 0x010fc800000010ff */
[----:B------:R-:W-:Y:S02]  /*03f0*/  IMAD.U32 R23, R23, 0x10000, RZ ;  /* 0x0001000017177824 */ /* 0x000fe400078e00ff */
[----:B------:R-:W-:Y:S01]  /*0400*/  HMUL2.BF16_V2 R25, R25.H0_H0, R25.H1_H1 ;  /* 0x3000001919197232 */ /* 0x000fe20000200800 */
[----:B-----5:R-:W-:Y:S01]  /*0410*/  F2FP.BF16.F32.PACK_AB R20, R20, R15 ;  /* 0x0000000f1414723e */ /* 0x020fe200000010ff */
[----:B------:R-:W-:Y:S01]  /*0420*/  FADD R22, R23, R14 ;  /* 0x0000000e17167221 */ /* 0x000fe20000000000 */
[----:B------:R-:W-:Y:S01]  /*0430*/  SHF.L.U32 R21, R24, 0x10, RZ ;  /* 0x0000001018157819 */ /* 0x000fe200000006ff */
[----:B------:R-:W3:Y:S02]  /*0440*/  LDG.E R15, desc[UR12][R4.64] ;  /* 0x0000000c040f7981 */ /* 0x000ee4000c1e1900 */
[----:B------:R-:W-:Y:S02]  /*0450*/  HMUL2.BF16_V2 R20, R20.H0_H0, R20.H1_H1 ;  /* 0x3000001414147232 */ /* 0x000fe40000200800 */
[----:B------:R-:W3:Y:S01]  /*0460*/  LDG.E R14, desc[UR12][R2.64] ;  /* 0x0000000c020e7981 */ /* 0x000ee2000c1e1900 */
[----:B------:R-:W-:-:S02]  /*0470*/  F2FP.BF16.F32.PACK_AB R19, R19, R18 ;  /* 0x000000121313723e */ /* 0x000fc400000010ff */
[----:B------:R-:W-:Y:S01]  /*0480*/  PRMT R18, R25, 0x7610, R18 ;  /* 0x0000761019127816 */ /* 0x000fe20000000012 */
[----:B------:R-:W-:Y:S02]  /*0490*/  FADD R22, R22, R21 ;  /* 0x0000001516167221 */ /* 0x000fe40000000000 */
[----:B------:R-:W-:Y:S01]  /*04a0*/  HMUL2.BF16_V2 R23, R19.H0_H0, R19.H1_H1 ;  /* 0x3000001313177232 */ /* 0x000fe20000200800 */
[----:B------:R-:W4:Y:S01]  /*04b0*/  LDG.E R21, desc[UR12][R2.64+0x4] ;  /* 0x0000040c02157981 */ /* 0x000f22000c1e1900 */
[----:B------:R-:W-:Y:S01]  /*04c0*/  IMAD.U32 R19, R18, 0x10000, RZ ;  /* 0x0001000012137824 */ /* 0x000fe200078e00ff */
[----:B------:R-:W-:Y:S02]  /*04d0*/  F2FP.BF16.F32.PACK_AB R17, R17, R16 ;  /* 0x000000101111723e */ /* 0x000fe400000010ff */
[----:B------:R-:W4:Y:S01]  /*04e0*/  LDG.E R18, desc[UR12][R4.64+0x4] ;  /* 0x0000040c04127981 */ /* 0x000f22000c1e1900 */
[----:B------:R-:W-:Y:S02]  /*04f0*/  PRMT R16, R20, 0x7610, R16 ;  /* 0x0000761014107816 */ /* 0x000fe40000000010 */
[----:B------:R-:W-:Y:S01]  /*0500*/  HMUL2.BF16_V2 R24, R17.H0_H0, R17.H1_H1 ;  /* 0x3000001111187232 */ /* 0x000fe20000200800 */
[----:B------:R-:W-:Y:S01]  /*0510*/  PRMT R17, R23, 0x7610, R17 ;  /* 0x0000761017117816 */ /* 0x000fe20000000011 */
[----:B------:R-:W-:Y:S01]  /*0520*/  FADD R19, R22, R19 ;  /* 0x0000001316137221 */ /* 0x000fe20000000000 */
[----:B------:R-:W-:Y:S01]  /*0530*/  SHF.L.U32 R20, R16, 0x10, RZ ;  /* 0x0000001010147819 */ /* 0x000fe200000006ff */
[----:B------:R-:W5:Y:S01]  /*0540*/  LDG.E R23, desc[UR12][R4.64+0x8] ;  /* 0x0000080c04177981 */ /* 0x000f62000c1e1900 */
[----:B------:R-:W-:-:S03]  /*0550*/  SHF.L.U32 R22, R17, 0x10, RZ ;  /* 0x0000001011167819 */ /* 0x000fc600000006ff */
[----:B------:R-:W5:Y:S01]  /*0560*/  LDG.E R16, desc[UR12][R2.64+0x8] ;  /* 0x0000080c02107981 */ /* 0x000f62000c1e1900 */
[----:B------:R-:W-:Y:S01]  /*0570*/  FADD R19, R19, R20 ;  /* 0x0000001413137221 */ /* 0x000fe20000000000 */
[----:B------:R-:W-:Y:S02]  /*0580*/  IMAD.U32 R24, R24, 0x10000, RZ ;  /* 0x0001000018187824 */ /* 0x000fe400078e00ff */
[----:B------:R-:W2:Y:S01]  /*0590*/  LDG.E R17, desc[UR12][R2.64+0xc] ;  /* 0x00000c0c02117981 */ /* 0x000ea2000c1e1900 */
[----:B------:R-:W-:-:S03]  /*05a0*/  FADD R19, R19, R22 ;  /* 0x0000001613137221 */ /* 0x000fc60000000000 */
[----:B------:R-:W2:Y:S01]  /*05b0*/  LDG.E R22, desc[UR12][R4.64+0xc] ;  /* 0x00000c0c04167981 */ /* 0x000ea2000c1e1900 */
[----:B------:R-:W-:-:S03]  /*05c0*/  FADD R24, R19, R24 ;  /* 0x0000001813187221 */ /* 0x000fc60000000000 */
[----:B------:R-:W2:Y:S04]  /*05d0*/  LDG.E R20, desc[UR12][R4.64+0x10] ;  /* 0x0000100c04147981 */ /* 0x000ea8000c1e1900 */
[----:B------:R-:W2:Y:S01]  /*05e0*/  LDG.E R19, desc[UR12][R2.64+0x10] ;  /* 0x0000100c02137981 */ /* 0x000ea2000c1e1900 */
[----:B------:R-:W-:Y:S02]  /*05f0*/  F2FP.BF16.F32.PACK_AB R25, R13, R12 ;  /* 0x0000000c0d19723e */ /* 0x000fe400000010ff */
[----:B------:R-:W-:Y:S01]  /*0600*/  F2FP.BF16.F32.PACK_AB R28, R11, R10 ;  /* 0x0000000a0b1c723e */ /* 0x000fe200000010ff */
[----:B------:R-:W2:Y:S04]  /*0610*/  LDG.E R13, desc[UR12][R4.64+0x14] ;  /* 0x0000140c040d7981 */ /* 0x000ea8000c1e1900 */
[----:B------:R-:W2:Y:S04]  /*0620*/  LDG.E R12, desc[UR12][R2.64+0x14] ;  /* 0x0000140c020c7981 */ /* 0x000ea8000c1e1900 */
[----:B------:R-:W2:Y:S04]  /*0630*/  LDG.E R11, desc[UR12][R4.64+0x18] ;  /* 0x0000180c040b7981 */ /* 0x000ea8000c1e1900 */
[----:B------:R0:W2:Y:S01]  /*0640*/  LDG.E R10, desc[UR12][R2.64+0x18] ;  /* 0x0000180c020a7981 */ /* 0x0000a2000c1e1900 */
[----:B------:R-:W-:-:S02]  /*0650*/  HMUL2.BF16_V2 R29, R25.H0_H0, R25.H1_H1 ;  /* 0x30000019191d7232 */ /* 0x000fc40000200800 */
[----:B0-----:R-:W-:Y:S01]  /*0660*/  HMUL2.BF16_V2 R3, R28.H0_H0, R28.H1_H1 ;  /* 0x3000001c1c037232 */ /* 0x001fe20000200800 */
[----:B------:R-:W-:-:S04]  /*0670*/  UIADD3 UR8, UPT, UPT, UR8, 0x10, URZ ;  /* 0x0000001008087890 */ /* 0x000fc8000fffe0ff */
[----:B------:R-:W-:Y:S01]  /*0680*/  UISETP.NE.AND UP1, UPT, UR8, URZ, UPT ;  /* 0x000000ff0800728c */ /* 0x000fe2000bf25270 */
[----:B------:R-:W-:Y:S01]  /*0690*/  IADD3 R4, P0, PT, R4, 0x40, RZ ;  /* 0x0000004004047810 */ /* 0x000fe20007f1e0ff */
[----:B------:R-:W-:-:S03]  /*06a0*/  VIADD R9, R9, 0x10 ;  /* 0x0000001009097836 */ /* 0x000fc60000000000 */
[----:B------:R-:W-:Y:S02]  /*06b0*/  IADD3.X R5, PT, PT, RZ, R5, RZ, P0, !PT ;  /* 0x00000005ff057210 */ /* 0x000fe400007fe4ff */
[----:B---3--:R-:W-:Y:S02]  /*06c0*/  F2FP.BF16.F32.PACK_AB R25, R14, R15 ;  /* 0x0000000f0e19723e */ /* 0x008fe400000010ff */
[----:B------:R-:W-:-:S04]  /*06d0*/  PRMT R14, R29, 0x7610, R14 ;  /* 0x000076101d0e7816 */ /* 0x000fc8000000000e */
[----:B------:R-:W-:Y:S01]  /*06e0*/  SHF.L.U32 R15, R14, 0x10, RZ ;  /* 0x000000100e0f7819 */ /* 0x000fe200000006ff */
[----:B------:R-:W-:Y:S01]  /*06f0*/  HMUL2.BF16_V2 R25, R25.H0_H0, R25.H1_H1 ;  /* 0x3000001919197232 */ /* 0x000fe20000200800 */
[----:B------:R-:W-:Y:S02]  /*0700*/  PRMT R14, R3, 0x7610, R14 ;  /* 0x00007610030e7816 */ /* 0x000fe4000000000e */
[----:B----4-:R-:W-:Y:S01]  /*0710*/  F2FP.BF16.F32.PACK_AB R18, R21, R18 ;  /* 0x000000121512723e */ /* 0x010fe200000010ff */
[----:B------:R-:W-:Y:S01]  /*0720*/  FADD R15, R24, R15 ;  /* 0x0000000f180f7221 */ /* 0x000fe20000000000 */
[----:B------:R-:W-:Y:S02]  /*0730*/  SHF.L.U32 R14, R14, 0x10, RZ ;  /* 0x000000100e0e7819 */ /* 0x000fe400000006ff */
[----:B------:R-:W-:Y:S01]  /*0740*/  PRMT R2, R25, 0x7610, R2 ;  /* 0x0000761019027816 */ /* 0x000fe20000000002 */
[----:B------:R-:W-:Y:S02]  /*0750*/  HMUL2.BF16_V2 R18, R18.H0_H0, R18.H1_H1 ;  /* 0x3000001212127232 */ /* 0x000fe40000200800 */
[----:B------:R-:W-:Y:S01]  /*0760*/  FADD R14, R15, R14 ;  /* 0x0000000e0f0e7221 */ /* 0x000fe20000000000 */
[----:B-----5:R-:W-:Y:S01]  /*0770*/  F2FP.BF16.F32.PACK_AB R16, R16, R23 ;  /* 0x000000171010723e */ /* 0x020fe200000010ff */
[----:B------:R-:W-:Y:S01]  /*0780*/  IMAD.U32 R3, R2, 0x10000, RZ ;  /* 0x0001000002037824 */ /* 0x000fe200078e00ff */
[----:B------:R-:W-:-:S03]  /*0790*/  PRMT R15, R18, 0x7610, R15 ;  /* 0x00007610120f7816 */ /* 0x000fc6000000000f */
[----:B------:R-:W-:Y:S01]  /*07a0*/  HMUL2.BF16_V2 R16, R16.H0_H0, R16.H1_H1 ;  /* 0x3000001010107232 */ /* 0x000fe20000200800 */
[----:B------:R-:W-:Y:S01]  /*07b0*/  SHF.L.U32 R2, R15, 0x10, RZ ;  /* 0x000000100f027819 */ /* 0x000fe200000006ff */
[----:B------:R-:W-:Y:S01]  /*07c0*/  FADD R3, R14, R3 ;  /* 0x000000030e037221 */ /* 0x000fe20000000000 */
[----:B--2---:R-:W-:Y:S02]  /*07d0*/  F2FP.BF16.F32.PACK_AB R17, R17, R22 ;  /* 0x000000161111723e */ /* 0x004fe400000010ff */
[----:B------:R-:W-:Y:S01]  /*07e0*/  PRMT R14, R16, 0x7610, R14 ;  /* 0x00007610100e7816 */ /* 0x000fe2000000000e */
[----:B------:R-:W-:Y:S02]  /*07f0*/  FADD R2, R3, R2 ;  /* 0x0000000203027221 */ /* 0x000fe40000000000 */
[----:B------:R-:W-:Y:S01]  /*0800*/  HMUL2.BF16_V2 R17, R17.H0_H0, R17.H1_H1 ;  /* 0x3000001111117232 */ /* 0x000fe20000200800 */
[----:B------:R-:W-:Y:S02]  /*0810*/  SHF.L.U32 R3, R14, 0x10, RZ ;  /* 0x000000100e037819 */ /* 0x000fe400000006ff */
[----:B------:R-:W-:-:S03]  /*0820*/  F2FP.BF16.F32.PACK_AB R19, R19, R20 ;  /* 0x000000141313723e */ /* 0x000fc600000010ff */
[--C-:B------:R-:W-:Y:S01]  /*0830*/  FADD R2, R2, R3.reuse ;  /* 0x0000000302027221 */ /* 0x100fe20000000000 */
[----:B------:R-:W-:Y:S01]  /*0840*/  PRMT R3, R17, 0x7610, R3 ;  /* 0x0000761011037816 */ /* 0x000fe20000000003 */
[----:B------:R-:W-:Y:S01]  /*0850*/  HMUL2.BF16_V2 R19, R19.H0_H0, R19.H1_H1 ;  /* 0x3000001313137232 */ /* 0x000fe20000200800 */
[----:B------:R-:W-:-:S03]  /*0860*/  F2FP.BF16.F32.PACK_AB R12, R12, R13 ;  /* 0x0000000d0c0c723e */ /* 0x000fc600000010ff */
[----:B------:R-:W-:Y:S01]  /*0870*/  IMAD.U32 R3, R3, 0x10000, RZ ;  /* 0x0001000003037824 */ /* 0x000fe200078e00ff */
[----:B------:R-:W-:Y:S02]  /*0880*/  F2FP.BF16.F32.PACK_AB R26, R26, R27 ;  /* 0x0000001b1a1a723e */ /* 0x000fe400000010ff */
[----:B------:R-:W-:Y:S02]  /*0890*/  F2FP.BF16.F32.PACK_AB R11, R10, R11 ;  /* 0x0000000b0a0b723e */ /* 0x000fe400000010ff */
[----:B------:R-:W-:Y:S01]  /*08a0*/  PRMT R10, R19, 0x7610, R10 ;  /* 0x00007610130a7816 */ /* 0x000fe2000000000a */
[----:B------:R-:W-:Y:S02]  /*08b0*/  HMUL2.BF16_V2 R12, R12.H0_H0, R12.H1_H1 ;  /* 0x3000000c0c0c7232 */ /* 0x000fe40000200800 */
[----:B------:R-:W-:Y:S01]  /*08c0*/  HMUL2.BF16_V2 R13, R11.H0_H0, R11.H1_H1 ;  /* 0x3000000b0b0d7232 */ /* 0x000fe20000200800 */
[----:B------:R-:W-:Y:S01]  /*08d0*/  SHF.L.U32 R11, R10, 0x10, RZ ;  /* 0x000000100a0b7819 */ /* 0x000fe200000006ff */
[----:B------:R-:W-:Y:S01]  /*08e0*/  FADD R2, R2, R3 ;  /* 0x0000000302027221 */ /* 0x000fe20000000000 */
[----:B------:R-:W-:Y:S01]  /*08f0*/  HMUL2.BF16_V2 R26, R26.H0_H0, R26.H1_H1 ;  /* 0x3000001a1a1a7232 */ /* 0x000fe20000200800 */
[----:B------:R-:W-:-:S02]  /*0900*/  SHF.L.U32 R3, R12, 0x10, RZ ;  /* 0x000000100c037819 */ /* 0x000fc400000006ff */
[----:B------:R-:W-:Y:S01]  /*0910*/  PRMT R10, R13, 0x7610, R10 ;  /* 0x000076100d0a7816 */ /* 0x000fe2000000000a */
[----:B------:R-:W-:Y:S01]  /*0920*/  FADD R2, R2, R11 ;  /* 0x0000000b02027221 */ /* 0x000fe20000000000 */
[----:B------:R-:W-:-:S03]  /*0930*/  PRMT R12, R26, 0x7610, R12 ;  /* 0x000076101a0c7816 */ /* 0x000fc6000000000c */
[----:B------:R-:W-:Y:S02]  /*0940*/  IMAD.U32 R11, R10, 0x10000, RZ ;  /* 0x000100000a0b7824 */ /* 0x000fe400078e00ff */
[----:B------:R-:W-:Y:S01]  /*0950*/  FADD R2, R2, R3 ;  /* 0x0000000302027221 */ /* 0x000fe20000000000 */
[----:B------:R-:W-:-:S03]  /*0960*/  SHF.L.U32 R3, R12, 0x10, RZ ;  /* 0x000000100c037819 */ /* 0x000fc600000006ff */
[----:B------:R-:W-:-:S04]  /*0970*/  FADD R2, R2, R11 ;  /* 0x0000000b02027221 */ /* 0x000fc80000000000 */
[----:B------:R-:W-:Y:S01]  /*0980*/  FADD R14, R2, R3 ;  /* 0x00000003020e7221 */ /* 0x000fe20000000000 */
[----:B------:R-:W-:Y:S06]  /*0990*/  BRA.U UP1, `(.L_x_4) ;  /* 0xfffffff9012c7547 */ /* 0x000fec000b83ffff */
.L_x_3:
[----:B------:R-:W-:Y:S05]  /*09a0*/  BRA.U !UP0, `(.L_x_2) ;  /* 0x0000000908187547 */ /* 0x000fea000b800000 */
[----:B------:R-:W-:Y:S02]  /*09b0*/  UISETP.GE.U32.AND UP0, UPT, UR10, 0x8, UPT ;  /* 0x000000080a00788c */ /* 0x000fe4000bf06070 */
[----:B------:R-:W-:-:S04]  /*09c0*/  ULOP3.LUT UR6, UR7, 0x7, URZ, 0xc0, !UPT ;  /* 0x0000000707067892 */ /* 0x000fc8000f8ec0ff */
[----:B------:R-:W-:-:S03]  /*09d0*/  UISETP.NE.AND UP1, UPT, UR6, URZ, UPT ;  /* 0x000000ff0600728c */ /* 0x000fc6000bf25270 */
[----:B------:R-:W-:Y:S08]  /*09e0*/  BRA.U !UP0, `(.L_x_5) ;  /* 0x0000000508007547 */ /* 0x000ff0000b800000 */
[----:B------:R-:W0:Y:S01]  /*09f0*/  LDC.64 R16, c[0x0][0x380] ;  /* 0x0000e000ff107b82 */ /* 0x000e220000000a00 */
[----:B------:R-:W1:Y:S01]  /*0a00*/  LDCU.64 UR8, c[0x0][0x380] ;  /* 0x00007000ff0877ac */ /* 0x000e620008000a00 */
[C---:B------:R-:W-:Y:S02]  /*0a10*/  IADD3 R5, PT, PT, R6.reuse, UR4, RZ ;  /* 0x0000000406057c10 */ /* 0x040fe4000fffe0ff */
[----:B------:R-:W-:Y:S02]  /*0a20*/  IADD3 R10, P0, PT, R6, UR4, RZ ;  /* 0x00000004060a7c10 */ /* 0x000fe4000ff1e0ff */
[----:B------:R-:W-:Y:S02]  /*0a30*/  IADD3 R9, PT, PT, R8, UR4, RZ ;  /* 0x0000000408097c10 */ /* 0x000fe4000fffe0ff */
[----:B------:R-:W2:Y:S01]  /*0a40*/  LDC.64 R2, c[0x0][0x388] ;  /* 0x0000e200ff027b82 */ /* 0x000ea20000000a00 */
[----:B0-----:R-:W-:-:S04]  /*0a50*/  IMAD.WIDE.U32 R16, R5, 0x4, R16 ;  /* 0x0000000405107825 */ /* 0x001fc800078e0010 */
[----:B------:R-:W-:Y:S01]  /*0a60*/  IMAD.X R5, RZ, RZ, RZ, P0 ;  /* 0x000000ffff057224 */ /* 0x000fe200000e06ff */
[C---:B-1----:R-:W-:Y:S01]  /*0a70*/  LEA R4, P0, R10.reuse, UR8, 0x2 ;  /* 0x000000080a047c11 */ /* 0x042fe2000f8010ff */
[----:B------:R-:W3:Y:S01]  /*0a80*/  LDG.E R21, desc[UR12][R16.64] ;  /* 0x0000000c10157981 */ /* 0x000ee2000c1e1900 */
[----:B--2---:R-:W-:Y:S02]  /*0a90*/  IMAD.WIDE R2, R9, 0x4, R2 ;  /* 0x0000000409027825 */ /* 0x004fe400078e0202 */
[----:B------:R-:W-:-:S03]  /*0aa0*/  LEA.HI.X R5, R10, UR9, R5, 0x2, P0 ;  /* 0x000000090a057c11 */ /* 0x000fc600080f1405 */
[----:B------:R-:W3:Y:S04]  /*0ab0*/  LDG.E R24, desc[UR12][R2.64] ;  /* 0x0000000c02187981 */ /* 0x000ee8000c1e1900 */
[----:B------:R-:W2:Y:S04]  /*0ac0*/  LDG.E R26, desc[UR12][R2.64+0x4] ;  /* 0x0000040c021a7981 */ /* 0x000ea8000c1e1900 */
[----:B------:R-:W2:Y:S04]  /*0ad0*/  LDG.E R23, desc[UR12][R4.64+0x4] ;  /* 0x0000040c04177981 */ /* 0x000ea8000c1e1900 */
        /* <DEDUP_REMOVED lines=10> */
[----:B------:R0:W5:Y:S04]  /*0b80*/  LDG.E R17, desc[UR12][R4.64+0x1c] ;  /* 0x00001c0c04117981 */ /* 0x000168000c1e1900 */
[----:B------:R1:W5:Y:S01]  /*0b90*/  LDG.E R20, desc[UR12][R2.64+0x1c] ;  /* 0x00001c0c02147981 */ /* 0x000362000c1e1900 */
[----:B------:R-:W-:Y:S01]  /*0ba0*/  UIADD3 UR4, UPT, UPT, UR4, 0x8, URZ ;  /* 0x0000000804047890 */ /* 0x000fe2000fffe0ff */
[----:B---3--:R-:W-:-:S02]  /*0bb0*/  F2FP.BF16.F32.PACK_AB R21, R24, R21 ;  /* 0x000000151815723e */ /* 0x008fc400000010ff */
[----:B--2---:R-:W-:-:S03]  /*0bc0*/  F2FP.BF16.F32.PACK_AB R23, R26, R23 ;  /* 0x000000171a17723e */ /* 0x004fc600000010ff */
[----:B------:R-:W-:Y:S02]  /*0bd0*/  HMUL2.BF16_V2 R21, R21.H0_H0, R21.H1_H1 ;  /* 0x3000001515157232 */ /* 0x000fe40000200800 */
[----:B------:R-:W-:Y:S01]  /*0be0*/  HMUL2.BF16_V2 R23, R23.H0_H0, R23.H1_H1 ;  /* 0x3000001717177232 */ /* 0x000fe20000200800 */
[----:B----4-:R-:W-:-:S04]  /*0bf0*/  F2FP.BF16.F32.PACK_AB R22, R19, R22 ;  /* 0x000000161316723e */ /* 0x010fc800000010ff */
[----:B------:R-:W-:Y:S01]  /*0c00*/  PRMT R19, R23, 0x7610, R19 ;  /* 0x0000761017137816 */ /* 0x000fe20000000013 */
[----:B------:R-:W-:Y:S01]  /*0c10*/  HMUL2.BF16_V2 R22, R22.H0_H0, R22.H1_H1 ;  /* 0x3000001616167232 */ /* 0x000fe20000200800 */
[----:B------:R-:W-:Y:S02]  /*0c20*/  SHF.L.U32 R21, R21, 0x10, RZ ;  /* 0x0000001015157819 */ /* 0x000fe400000006ff */
[----:B0-----:R-:W-:Y:S02]  /*0c30*/  SHF.L.U32 R4, R19, 0x10, RZ ;  /* 0x0000001013047819 */ /* 0x001fe400000006ff */
[----:B-1----:R-:W-:Y:S01]  /*0c40*/  PRMT R2, R22, 0x7610, R2 ;  /* 0x0000761016027816 */ /* 0x002fe20000000002 */
[----:B------:R-:W-:Y:S01]  /*0c50*/  FADD R21, R14, R21 ;  /* 0x000000150e157221 */ /* 0x000fe20000000000 */
[----:B-----5:R-:W-:Y:S02]  /*0c60*/  F2FP.BF16.F32.PACK_AB R9, R9, R10 ;  /* 0x0000000a0909723e */ /* 0x020fe400000010ff */
[----:B------:R-:W-:Y:S01]  /*0c70*/  F2FP.BF16.F32.PACK_AB R11, R11, R12 ;  /* 0x0000000c0b0b723e */ /* 0x000fe200000010ff */
[----:B------:R-:W-:-:S02]  /*0c80*/  IMAD.U32 R3, R2, 0x10000, RZ ;  /* 0x0001000002037824 */ /* 0x000fc400078e00ff */
[----:B------:R-:W-:Y:S01]  /*0c90*/  FADD R4, R21, R4 ;  /* 0x0000000415047221 */ /* 0x000fe20000000000 */
[----:B------:R-:W-:Y:S02]  /*0ca0*/  HMUL2.BF16_V2 R2, R9.H0_H0, R9.H1_H1 ;  /* 0x3000000909027232 */ /* 0x000fe40000200800 */
[----:B------:R-:W-:Y:S02]  /*0cb0*/  HMUL2.BF16_V2 R11, R11.H0_H0, R11.H1_H1 ;  /* 0x3000000b0b0b7232 */ /* 0x000fe40000200800 */
[----:B------:R-:W-:Y:S01]  /*0cc0*/  FADD R3, R4, R3 ;  /* 0x0000000304037221 */ /* 0x000fe20000000000 */
[----:B------:R-:W-:Y:S02]  /*0cd0*/  F2FP.BF16.F32.PACK_AB R15, R15, R18 ;  /* 0x000000120f0f723e */ /* 0x000fe400000010ff */
[----:B------:R-:W-:Y:S02]  /*0ce0*/  PRMT R4, R11, 0x7610, R4 ;  /* 0x000076100b047816 */ /* 0x000fe40000000004 */
[----:B------:R-:W-:-:S02]  /*0cf0*/  SHF.L.U32 R2, R2, 0x10, RZ ;  /* 0x0000001002027819 */ /* 0x000fc400000006ff */
[----:B------:R-:W-:Y:S01]  /*0d00*/  F2FP.BF16.F32.PACK_AB R13, R13, R16 ;  /* 0x000000100d0d723e */ /* 0x000fe200000010ff */
[----:B------:R-:W-:Y:S01]  /*0d10*/  HMUL2.BF16_V2 R15, R15.H0_H0, R15.H1_H1 ;  /* 0x3000000f0f0f7232 */ /* 0x000fe20000200800 */
[----:B------:R-:W-:Y:S01]  /*0d20*/  SHF.L.U32 R5, R4, 0x10, RZ ;  /* 0x0000001004057819 */ /* 0x000fe200000006ff */
[----:B------:R-:W-:Y:S02]  /*0d30*/  FADD R2, R3, R2 ;  /* 0x0000000203027221 */ /* 0x000fe40000000000 */
[----:B------:R-:W-:Y:S01]  /*0d40*/  HMUL2.BF16_V2 R9, R13.H0_H0, R13.H1_H1 ;  /* 0x3000000d0d097232 */ /* 0x000fe20000200800 */
[----:B------:R-:W-:Y:S02]  /*0d50*/  PRMT R3, R15, 0x7610, R3 ;  /* 0x000076100f037816 */ /* 0x000fe40000000003 */
[----:B------:R-:W-:Y:S01]  /*0d60*/  F2FP.BF16.F32.PACK_AB R17, R20, R17 ;  /* 0x000000111411723e */ /* 0x000fe200000010ff */
[----:B------:R-:W-:Y:S01]  /*0d70*/  FADD R2, R2, R5 ;  /* 0x0000000502027221 */ /* 0x000fe20000000000 */
[----:B------:R-:W-:Y:S01]  /*0d80*/  IMAD.U32 R9, R9, 0x10000, RZ ;  /* 0x0001000009097824 */ /* 0x000fe200078e00ff */
[----:B------:R-:W-:-:S02]  /*0d90*/  SHF.L.U32 R3, R3, 0x10, RZ ;  /* 0x0000001003037819 */ /* 0x000fc400000006ff */
[----:B------:R-:W-:Y:S02]  /*0da0*/  HMUL2.BF16_V2 R4, R17.H0_H0, R17.H1_H1 ;  /* 0x3000001111047232 */ /* 0x000fe40000200800 */
[----:B------:R-:W-:-:S03]  /*0db0*/  FADD R2, R2, R9 ;  /* 0x0000000902027221 */ /* 0x000fc60000000000 */
[----:B------:R-:W-:Y:S01]  /*0dc0*/  SHF.L.U32 R5, R4, 0x10, RZ ;  /* 0x0000001004057819 */ /* 0x000fe200000006ff */
[----:B------:R-:W-:-:S04]  /*0dd0*/  FADD R2, R2, R3 ;  /* 0x0000000302027221 */ /* 0x000fc80000000000 */
[----:B------:R-:W-:-:S07]  /*0de0*/  FADD R14, R2, R5 ;  /* 0x00000005020e7221 */ /* 0x000fce0000000000 */
.L_x_5:
[----:B------:R-:W-:Y:S05]  /*0df0*/  BRA.U !UP1, `(.L_x_2) ;  /* 0x0000000509047547 */ /* 0x000fea000b800000 */
[----:B------:R-:W-:Y:S02]  /*0e00*/  UISETP.GE.U32.AND UP0, UPT, UR6, 0x4, UPT ;  /* 0x000000040600788c */ /* 0x000fe4000bf06070 */
[----:B------:R-:W-:-:S04]  /*0e10*/  ULOP3.LUT UR5, UR7, 0x3, URZ, 0xc0, !UPT ;  /* 0x0000000307057892 */ /* 0x000fc8000f8ec0ff */
[----:B------:R-:W-:-:S03]  /*0e20*/  UISETP.NE.AND UP1, UPT, UR5, URZ, UPT ;  /* 0x000000ff0500728c */ /* 0x000fc6000bf25270 */
[----:B------:R-:W-:Y:S08]  /*0e30*/  BRA.U !UP0, `(.L_x_6) ;  /* 0x0000000108987547 */ /* 0x000ff0000b800000 */
[----:B------:R-:W0:Y:S01]  /*0e40*/  LDC.64 R4, c[0x0][0x380] ;  /* 0x0000e000ff047b82 */ /* 0x000e220000000a00 */
[----:B------:R-:W1:Y:S01]  /*0e50*/  LDCU.64 UR6, c[0x0][0x380] ;  /* 0x00007000ff0677ac */ /* 0x000e620008000a00 */
[C---:B------:R-:W-:Y:S01]  /*0e60*/  IADD3 R9, P0, PT, R6.reuse, UR4, RZ ;  /* 0x0000000406097c10 */ /* 0x040fe2000ff1e0ff */
[----:B------:R-:W-:Y:S01]  /*0e70*/  VIADD R11, R6, UR4 ;  /* 0x00000004060b7c36 */ /* 0x000fe20008000000 */
[----:B------:R-:W-:Y:S02]  /*0e80*/  IADD3 R3, PT, PT, R8, UR4, RZ ;  /* 0x0000000408037c10 */ /* 0x000fe4000fffe0ff */
[----:B------:R-:W-:Y:S02]  /*0e90*/  IADD3.X R16, PT, PT, RZ, RZ, RZ, P0, !PT ;  /* 0x000000ffff107210 */ /* 0x000fe400007fe4ff */
[----:B------:R-:W2:Y:S01]  /*0ea0*/  LDC.64 R12, c[0x0][0x388] ;  /* 0x0000e200ff0c7b82 */ /* 0x000ea20000000a00 */
[----:B-1----:R-:W-:Y:S01]  /*0eb0*/  LEA R2, P0, R9, UR6, 0x2 ;  /* 0x0000000609027c11 */ /* 0x002fe2000f8010ff */
[----:B0-----:R-:W-:-:S06]  /*0ec0*/  IMAD.WIDE.U32 R10, R11, 0x4, R4 ;  /* 0x000000040b0a7825 */ /* 0x001fcc00078e0004 */
[----:B------:R-:W3:Y:S01]  /*0ed0*/  LDG.E R10, desc[UR12][R10.64] ;  /* 0x0000000c0a0a7981 */ /* 0x000ee2000c1e1900 */
[----:B--2---:R-:W-:Y:S01]  /*0ee0*/  IMAD.WIDE R4, R3, 0x4, R12 ;  /* 0x0000000403047825 */ /* 0x004fe200078e020c */
[----:B------:R-:W-:-:S04]  /*0ef0*/  LEA.HI.X R3, R9, UR7, R16, 0x2, P0 ;  /* 0x0000000709037c11 */ /* 0x000fc800080f1410 */
[----:B------:R-:W3:Y:S04]  /*0f00*/  LDG.E R9, desc[UR12][R4.64] ;  /* 0x0000000c04097981 */ /* 0x000ee8000c1e1900 */
[----:B------:R-:W2:Y:S04]  /*0f10*/  LDG.E R13, desc[UR12][R4.64+0x4] ;  /* 0x0000040c040d7981 */ /* 0x000ea8000c1e1900 */
[----:B------:R-:W2:Y:S04]  /*0f20*/  LDG.E R12, desc[UR12][R2.64+0x4] ;  /* 0x0000040c020c7981 */ /* 0x000ea8000c1e1900 */
[----:B------:R-:W4:Y:S04]  /*0f30*/  LDG.E R16, desc[UR12][R4.64+0x8] ;  /* 0x0000080c04107981 */ /* 0x000f28000c1e1900 */
[----:B------:R-:W4:Y:S04]  /*0f40*/  LDG.E R15, desc[UR12][R2.64+0x8] ;  /* 0x0000080c020f7981 */ /* 0x000f28000c1e1900 */
[----:B------:R3:W5:Y:S04]  /*0f50*/  LDG.E R17, desc[UR12][R2.64+0xc] ;  /* 0x00000c0c02117981 */ /* 0x000768000c1e1900 */
[----:B------:R-:W5:Y:S01]  /*0f60*/  LDG.E R18, desc[UR12][R4.64+0xc] ;  /* 0x00000c0c04127981 */ /* 0x000f62000c1e1900 */
[----:B------:R-:W-:Y:S01]  /*0f70*/  UIADD3 UR4, UPT, UPT, UR4, 0x4, URZ ;  /* 0x0000000404047890 */ /* 0x000fe2000fffe0ff */
[----:B---3--:R-:W-:-:S05]  /*0f80*/  F2FP.BF16.F32.PACK_AB R3, R9, R10 ;  /* 0x0000000a0903723e */ /* 0x008fca00000010ff */
[----:B------:R-:W-:Y:S01]  /*0f90*/  HMUL2.BF16_V2 R3, R3.H0_H0, R3.H1_H1 ;  /* 0x3000000303037232 */ /* 0x000fe20000200800 */
[----:B--2---:R-:W-:-:S04]  /*0fa0*/  F2FP.BF16.F32.PACK_AB R12, R13, R12 ;  /* 0x0000000c0d0c723e */ /* 0x004fc800000010ff */
[----:B------:R-:W-:Y:S02]  /*0fb0*/  PRMT R9, R3, 0x7610, R9 ;  /* 0x0000761003097816 */ /* 0x000fe40000000009 */
[----:B----4-:R-:W-:Y:S01]  /*0fc0*/  F2FP.BF16.F32.PACK_AB R15, R16, R15 ;  /* 0x0000000f100f723e */ /* 0x010fe200000010ff */
[----:B------:R-:W-:Y:S02]  /*0fd0*/  HMUL2.BF16_V2 R10, R12.H0_H0, R12.H1_H1 ;  /* 0x3000000c0c0a7232 */ /* 0x000fe40000200800 */
[----:B------:R-:W-:Y:S02]  /*0fe0*/  IMAD.U32 R9, R9, 0x10000, RZ ;  /* 0x0001000009097824 */ /* 0x000fe400078e00ff */
[----:B------:R-:W-:Y:S01]  /*0ff0*/  HMUL2.BF16_V2 R15, R15.H0_H0, R15.H1_H1 ;  /* 0x3000000f0f0f7232 */ /* 0x000fe20000200800 */
[----:B------:R-:W-:Y:S02]  /*1000*/  SHF.L.U32 R10, R10, 0x10, RZ ;  /* 0x000000100a0a7819 */ /* 0x000fe400000006ff */
[----:B-----5:R-:W-:Y:S01]  /*1010*/  F2FP.BF16.F32.PACK_AB R17, R18, R17 ;  /* 0x000000111211723e */ /* 0x020fe200000010ff */
[----:B------:R-:W-:Y:S01]  /*1020*/  FADD R9, R14, R9 ;  /* 0x000000090e097221 */ /* 0x000fe20000000000 */
[----:B------:R-:W-:-:S03]  /*1030*/  PRMT R2, R15, 0x7610, R2 ;  /* 0x000076100f027816 */ /* 0x000fc60000000002 */
[----:B------:R-:W-:Y:S01]  /*1040*/  HMUL2.BF16_V2 R3, R17.H0_H0, R17.H1_H1 ;  /* 0x3000001111037232 */ /* 0x000fe20000200800 */
[----:B------:R-:W-:Y:S01]  /*1050*/  SHF.L.U32 R2, R2, 0x10, RZ ;  /* 0x0000001002027819 */ /* 0x000fe200000006ff */
[----:B------:R-:W-:-:S03]  /*1060*/  FADD R9, R9, R10 ;  /* 0x0000000a09097221 */ /* 0x000fc60000000000 */
[----:B------:R-:W-:Y:S02]  /*1070*/  IMAD.U32 R3, R3, 0x10000, RZ ;  /* 0x0001000003037824 */ /* 0x000fe400078e00ff */
[----:B------:R-:W-:-:S04]  /*1080*/  FADD R2, R9, R2 ;  /* 0x0000000209027221 */ /* 0x000fc80000000000 */
[----:B------:R-:W-:-:S07]  /*1090*/  FADD R14, R2, R3 ;  /* 0x00000003020e7221 */ /* 0x000fce0000000000 */
.L_x_6:
[----:B------:R-:W-:Y:S05]  /*10a0*/  BRA.U !UP1, `(.L_x_2) ;  /* 0x0000000109587547 */ /* 0x000fea000b800000 */
[----:B------:R-:W0:Y:S01]  /*10b0*/  LDC.64 R4, c[0x0][0x380] ;  /* 0x0000e000ff047b82 */ /* 0x000e220000000a00 */
[----:B------:R-:W-:Y:S01]  /*10c0*/  IADD3 R9, PT, PT, R6, UR4, RZ ;  /* 0x0000000406097c10 */ /* 0x000fe2000fffe0ff */
[----:B------:R-:W-:Y:S01]  /*10d0*/  UIADD3 UR5, UPT, UPT, -UR5, URZ, URZ ;  /* 0x000000ff05057290 */ /* 0x000fe2000fffe1ff */
[----:B------:R-:W-:-:S05]  /*10e0*/  IADD3 R11, PT, PT, R8, UR4, RZ ;  /* 0x00000004080b7c10 */ /* 0x000fca000fffe0ff */
[----:B------:R-:W1:Y:S01]  /*10f0*/  LDC.64 R2, c[0x0][0x388] ;  /* 0x0000e200ff027b82 */ /* 0x000e620000000a00 */
[----:B0-----:R-:W-:-:S04]  /*1100*/  IMAD.WIDE.U32 R4, R9, 0x4, R4 ;  /* 0x0000000409047825 */ /* 0x001fc800078e0004 */
[----:B------:R-:W-:Y:S01]  /*1110*/  IMAD.MOV.U32 R9, RZ, RZ, R5 ;  /* 0x000000ffff097224 */ /* 0x000fe200078e0005 */
[----:B------:R-:W-:-:S07]  /*1120*/  MOV R10, R4 ;  /* 0x00000004000a7202 */ /* 0x000fce0000000f00 */
.L_x_7:
[----:B-1----:R-:W-:Y:S01]  /*1130*/  IMAD.WIDE R4, R11, 0x4, R2 ;  /* 0x000000040b047825 */ /* 0x002fe200078e0202 */
[----:B------:R-:W-:-:S05]  /*1140*/  MOV R8, R10 ;  /* 0x0000000a00087202 */ /* 0x000fca0000000f00 */
[----:B------:R-:W2:Y:S04]  /*1150*/  LDG.E R5, desc[UR12][R4.64] ;  /* 0x0000000c04057981 */ /* 0x000ea8000c1e1900 */
[----:B------:R0:W2:Y:S01]  /*1160*/  LDG.E R6, desc[UR12][R8.64] ;  /* 0x0000000c08067981 */ /* 0x0000a2000c1e1900 */
[----:B------:R-:W-:Y:S01]  /*1170*/  UIADD3 UR5, UPT, UPT, UR5, 0x1, URZ ;  /* 0x0000000105057890 */ /* 0x000fe2000fffe0ff */
[----:B------:R-:W-:Y:S02]  /*1180*/  IADD3 R10, P0, PT, R10, 0x4, RZ ;  /* 0x000000040a0a7810 */ /* 0x000fe40007f1e0ff */
[----:B------:R-:W-:Y:S01]  /*1190*/  IADD3 R11, PT, PT, R11, 0x1, RZ ;  /* 0x000000010b0b7810 */ /* 0x000fe20007ffe0ff */
[----:B------:R-:W-:Y:S01]  /*11a0*/  UISETP.NE.AND UP0, UPT, UR5, URZ, UPT ;  /* 0x000000ff0500728c */ /* 0x000fe2000bf05270 */
[----:B0-----:R-:W-:-:S02]  /*11b0*/  IADD3.X R9, PT, PT, RZ, R9, RZ, P0, !PT ;  /* 0x00000009ff097210 */ /* 0x001fc400007fe4ff */
[----:B--2---:R-:W-:-:S05]  /*11c0*/  F2FP.BF16.F32.PACK_AB R6, R5, R6 ;  /* 0x000000060506723e */ /* 0x004fca00000010ff */
[----:B------:R-:W-:-:S05]  /*11d0*/  HMUL2.BF16_V2 R6, R6.H0_H0, R6.H1_H1 ;  /* 0x3000000606067232 */ /* 0x000fca0000200800 */
[----:B------:R-:W-:-:S04]  /*11e0*/  IMAD.U32 R13, R6, 0x10000, RZ ;  /* 0x00010000060d7824 */ /* 0x000fc800078e00ff */
[----:B------:R-:W-:Y:S01]  /*11f0*/  FADD R14, R13, R14 ;  /* 0x0000000e0d0e7221 */ /* 0x000fe20000000000 */
[----:B------:R-:W-:Y:S06]  /*1200*/  BRA.U UP0, `(.L_x_7) ;  /* 0xfffffffd00c87547 */ /* 0x000fec000b83ffff */
.L_x_2:
[----:B------:R-:W0:Y:S01]  /*1210*/  LDC.64 R2, c[0x0][0x390] ;  /* 0x0000e400ff027b82 */ /* 0x000e220000000a00 */
[----:B------:R-:W-:-:S04]  /*1220*/  IMAD R7, R7, UR11, R0 ;  /* 0x0000000b07077c24 */ /* 0x000fc8000f8e0200 */
[----:B0-----:R-:W-:-:S05]  /*1230*/  IMAD.WIDE R2, R7, 0x4, R2 ;  /* 0x0000000407027825 */ /* 0x001fca00078e0202 */
[----:B------:R-:W-:Y:S01]  /*1240*/  STG.E desc[UR12][R2.64], R14 ;  /* 0x0000000e02007986 */ /* 0x000fe2000c10190c */
[----:B------:R-:W-:Y:S05]  /*1250*/  EXIT ;  /* 0x000000000000794d */ /* 0x000fea0003800000 */
.L_x_8:
        /* <DEDUP_REMOVED lines=10> */
.L_x_78:


//--------------------- .text._Z14dropout_kernelPfS_iifP17curandStateXORWOW --------------------------
	.section	.text._Z14dropout_kernelPfS_iifP17curandStateXORWOW,"ax",@progbits
	.align	128
        .global         _Z14dropout_kernelPfS_iifP17curandStateXORWOW
        .type           _Z14dropout_kernelPfS_iifP17curandStateXORWOW,@function
        .size           _Z14dropout_kernelPfS_iifP17curandStateXORWOW,(.L_x_74 - _Z14dropout_kernelPfS_iifP17curandStateXORWOW)
        .other          _Z14dropout_kernelPfS_iifP17curandStateXORWOW,@"STO_CUDA_ENTRY STV_DEFAULT"
_Z14dropout_kernelPfS_iifP17curandStateXORWOW:
.text._Z14dropout_kernelPfS_iifP17curandStateXORWOW:
        /* <DEDUP_REMOVED lines=14> */
[----:B------:R-:W0:Y:S02]  /*00e0*/  LDCU.64 UR4, c[0x0][0x358] ;  /* 0x00006b00ff0477ac */ /* 0x000e240008000a00 */
[----:B0-----:R-:W2:Y:S04]  /*00f0*/  LDG.E.64 R10, desc[UR4][R2.64] ;  /* 0x00000004020a7981 */ /* 0x001ea8000c1e1b00 */
[----:B------:R-:W3:Y:S04]  /*0100*/  LDG.E.64 R6, desc[UR4][R2.64+0x10] ;  /* 0x0000100402067981 */ /* 0x000ee8000c1e1b00 */
[----:B------:R-:W4:Y:S01]  /*0110*/  LDG.E.64 R4, desc[UR4][R2.64+0x8] ;  /* 0x0000080402047981 */ /* 0x000f22000c1e1b00 */
[----:B--2---:R-:W-:Y:S01]  /*0120*/  SHF.R.U32.HI R8, RZ, 0x2, R11 ;  /* 0x00000002ff087819 */ /* 0x004fe2000001160b */
[----:B------:R-:W-:-:S03]  /*0130*/  VIADD R10, R10, 0x587c5 ;  /* 0x000587c50a0a7836 */ /* 0x000fc60000000000 */
[----:B------:R-:W-:Y:S01]  /*0140*/  LOP3.LUT R11, R8, R11, RZ, 0x3c, !PT ;  /* 0x0000000b080b7212 */ /* 0x000fe200078e3cff */
[----:B---3--:R-:W-:Y:S01]  /*0150*/  IMAD.SHL.U32 R12, R7, 0x10, RZ ;  /* 0x00000010070c7824 */ /* 0x008fe200078e00ff */
[----:B------:R-:W0:Y:S01]  /*0160*/  LDC R8, c[0x0][0x398] ;  /* 0x0000e600ff087b82 */ /* 0x000e220000000800 */
[----:B------:R-:W-:Y:S02]  /*0170*/  IMAD.MOV.U32 R19, RZ, RZ, R6 ;  /* 0x000000ffff137224 */ /* 0x000fe400078e0006 */
[----:B------:R-:W-:Y:S02]  /*0180*/  IMAD.SHL.U32 R13, R11, 0x2, RZ ;  /* 0x000000020b0d7824 */ /* 0x000fe400078e00ff */
[----:B----4-:R-:W-:-:S03]  /*0190*/  IMAD.MOV.U32 R18, RZ, RZ, R5 ;  /* 0x000000ffff127224 */ /* 0x010fc600078e0005 */
[----:B------:R-:W-:Y:S02]  /*01a0*/  LOP3.LUT R12, R11, R13, R12, 0x96, !PT ;  /* 0x0000000d0b0c7212 */ /* 0x000fe400078e960c */
[----:B------:R1:W-:Y:S02]  /*01b0*/  STG.E.64 desc[UR4][R2.64+0x8], R18 ;  /* 0x0000081202007986 */ /* 0x0003e4000c101b04 */
[----:B------:R-:W-:Y:S01]  /*01c0*/  LOP3.LUT R13, R12, R7, RZ, 0x3c, !PT ;  /* 0x000000070c0d7212 */ /* 0x000fe200078e3cff */
[----:B------:R-:W-:-:S04]  /*01d0*/  IMAD.MOV.U32 R12, RZ, RZ, 0x2f800000 ;  /* 0x2f800000ff0c7424 */ /* 0x000fc800078e00ff */
[----:B------:R-:W-:-:S05]  /*01e0*/  IMAD.IADD R11, R13, 0x1, R10 ;  /* 0x000000010d0b7824 */ /* 0x000fca00078e020a */
[----:B------:R-:W-:-:S05]  /*01f0*/  I2FP.F32.U32 R11, R11 ;  /* 0x0000000b000b7245 */ /* 0x000fca0000201000 */
[----:B------:R-:W-:Y:S01]  /*0200*/  FFMA R11, R11, R12, 1.1641532182693481445e-10 ;  /* 0x2f0000000b0b7423 */ /* 0x000fe2000000000c */
[----:B------:R-:W-:-:S04]  /*0210*/  IMAD.MOV.U32 R12, RZ, RZ, R7 ;  /* 0x000000ffff0c7224 */ /* 0x000fc800078e0007 */
[----:B0-----:R-:W-:Y:S01]  /*0220*/  FSETP.GEU.AND P0, PT, R11, R8, PT ;  /* 0x000000080b00720b */ /* 0x001fe20003f0e000 */
[----:B------:R-:W-:Y:S01]  /*0230*/  IMAD.MOV.U32 R11, RZ, RZ, R4 ;  /* 0x000000ffff0b7224 */ /* 0x000fe200078e0004 */
[----:B------:R1:W-:Y:S04]  /*0240*/  STG.E.64 desc[UR4][R2.64+0x10], R12 ;  /* 0x0000100c02007986 */ /* 0x0003e8000c101b04 */
[----:B------:R1:W-:Y:S07]  /*0250*/  STG.E.64 desc[UR4][R2.64], R10 ;  /* 0x0000000a02007986 */ /* 0x0003ee000c101b04 */
[----:B------:R-:W0:Y:S01]  /*0260*/  @!P0 LDC.64 R14, c[0x0][0x388] ;  /* 0x0000e200ff0e8b82 */ /* 0x000e220000000a00 */
[----:B------:R-:W-:-:S04]  /*0270*/  @!P0 IMAD R17, R9, UR7, R0 ;  /* 0x0000000709118c24 */ /* 0x000fc8000f8e0200 */
[----:B0-----:R-:W-:-:S05]  /*0280*/  @!P0 IMAD.WIDE R4, R17, 0x4, R14 ;  /* 0x0000000411048825 */ /* 0x001fca00078e020e */
[----:B------:R1:W-:Y:S01]  /*0290*/  @!P0 STG.E desc[UR4][R4.64], RZ ;  /* 0x000000ff04008986 */ /* 0x0003e2000c101904 */
[----:B------:R-:W-:Y:S05]  /*02a0*/  @!P0 EXIT ;  /* 0x000000000000894d */ /* 0x000fea0003800000 */
[----:B-1----:R-:W0:Y:S01]  /*02b0*/  LDC.64 R2, c[0x0][0x380] ;  /* 0x0000e000ff027b82 */ /* 0x002e220000000a00 */
[----:B------:R-:W-:-:S04]  /*02c0*/  IMAD R9, R9, UR7, R0 ;  /* 0x0000000709097c24 */ /* 0x000fc8000f8e0200 */
[----:B0-----:R-:W-:-:S05]  /*02d0*/  IMAD.WIDE R2, R9, 0x4, R2 ;  /* 0x0000000409027825 */ /* 0x001fca00078e0202 */
[----:B------:R0:W2:Y:S01]  /*02e0*/  LDG.E R0, desc[UR4][R2.64] ;  /* 0x0000000402007981 */ /* 0x0000a2000c1e1900 */
[----:B------:R-:W-:Y:S01]  /*02f0*/  BSSY.RECONVERGENT B0, `(.L_x_9) ;  /* 0x000000d000007945 */ /* 0x000fe20003800200 */
[----:B0-----:R-:W-:-:S04]  /*0300*/  FADD R3, -R8, 1 ;  /* 0x3f80000008037421 */ /* 0x001fc80000000100 */
[----:B------:R-:W0:Y:S02]  /*0310*/  MUFU.RCP R4, R3 ;  /* 0x0000000300047308 */ /* 0x000e240000001000 */
[----:B0-----:R-:W-:-:S04]  /*0320*/  FFMA R5, -R3, R4, 1 ;  /* 0x3f80000003057423 */ /* 0x001fc80000000104 */
[----:B------:R-:W-:Y:S02]  /*0330*/  FFMA R5, R4, R5, R4 ;  /* 0x0000000504057223 */ /* 0x000fe40000000004 */
[----:B--2---:R-:W0:Y:S02]  /*0340*/  FCHK P0, R0, R3 ;  /* 0x0000000300007302 */ /* 0x004e240000000000 */
[----:B------:R-:W-:-:S04]  /*0350*/  FFMA R4, R0, R5, RZ ;  /* 0x0000000500047223 */ /* 0x000fc800000000ff */
[----:B------:R-:W-:-:S04]  /*0360*/  FFMA R6, -R3, R4, R0 ;  /* 0x0000000403067223 */ /* 0x000fc80000000100 */
[----:B------:R-:W-:Y:S01]  /*0370*/  FFMA R5, R5, R6, R4 ;  /* 0x0000000605057223 */ /* 0x000fe20000000004 */
[----:B0-----:R-:W-:Y:S06]  /*0380*/  @!P0 BRA `(.L_x_10) ;  /* 0x00000000000c8947 */ /* 0x001fec0003800000 */
[----:B------:R-:W-:-:S07]  /*0390*/  MOV R2, 0x3b0 ;  /* 0x000003b000027802 */ /* 0x000fce0000000f00 */
[----:B------:R-:W-:Y:S05]  /*03a0*/  CALL.REL.NOINC `($__internal_0_$__cuda_sm3x_div_rn_noftz_f32_slowpath) ;  /* 0x0000000000187944 */ /* 0x000fea0003c00000 */
[----:B------:R-:W-:-:S07]  /*03b0*/  IMAD.MOV.U32 R5, RZ, RZ, R0 ;  /* 0x000000ffff057224 */ /* 0x000fce00078e0000 */
.L_x_10:
[----:B------:R-:W-:Y:S05]  /*03c0*/  BSYNC.RECONVERGENT B0 ;  /* 0x0000000000007941 */ /* 0x000fea0003800200 */
.L_x_9:
[----:B------:R-:W0:Y:S02]  /*03d0*/  LDC.64 R2, c[0x0][0x388] ;  /* 0x0000e200ff027b82 */ /* 0x000e240000000a00 */
[----:B0-----:R-:W-:-:S05]  /*03e0*/  IMAD.WIDE R2, R9, 0x4, R2 ;  /* 0x0000000409027825 */ /* 0x001fca00078e0202 */
[----:B------:R-:W-:Y:S01]  /*03f0*/  STG.E desc[UR4][R2.64], R5 ;  /* 0x0000000502007986 */ /* 0x000fe2000c101904 */
[----:B------:R-:W-:Y:S05]  /*0400*/  EXIT ;  /* 0x000000000000794d */ /* 0x000fea0003800000 */
        .weak           $__internal_0_$__cuda_sm3x_div_rn_noftz_f32_slowpath
        .type           $__internal_0_$__cuda_sm3x_div_rn_noftz_f32_slowpath,@function
        .size           $__internal_0_$__cuda_sm3x_div_rn_noftz_f32_slowpath,(.L_x_74 - $__internal_0_$__cuda_sm3x_div_rn_noftz_f32_slowpath)
$__internal_0_$__cuda_sm3x_div_rn_noftz_f32_slowpath:
[--C-:B------:R-:W-:Y:S01]  /*0410*/  SHF.R.U32.HI R5, RZ, 0x17, R3.reuse ;  /* 0x00000017ff057819 */ /* 0x100fe20000011603 */
[----:B------:R-:W-:Y:S01]  /*0420*/  BSSY.RECONVERGENT B1, `(.L_x_11) ;  /* 0x0000064000017945 */ /* 0x000fe20003800200 */
[--C-:B------:R-:W-:Y:S01]  /*0430*/  SHF.R.U32.HI R4, RZ, 0x17, R0.reuse ;  /* 0x00000017ff047819 */ /* 0x100fe20000011600 */
[----:B------:R-:W-:Y:S01]  /*0440*/  IMAD.MOV.U32 R6, RZ, RZ, R0 ;  /* 0x000000ffff067224 */ /* 0x000fe200078e0000 */
[----:B------:R-:W-:Y:S01]  /*0450*/  LOP3.LUT R5, R5, 0xff, RZ, 0xc0, !PT ;  /* 0x000000ff05057812 */ /* 0x000fe200078ec0ff */
[----:B------:R-:W-:Y:S01]  /*0460*/  IMAD.MOV.U32 R7, RZ, RZ, R3 ;  /* 0x000000ffff077224 */ /* 0x000fe200078e0003 */
[----:B------:R-:W-:-:S03]  /*0470*/  LOP3.LUT R4, R4, 0xff, RZ, 0xc0, !PT ;  /* 0x000000ff04047812 */ /* 0x000fc600078ec0ff */
[----:B------:R-:W-:Y:S02]  /*0480*/  VIADD R11, R5, 0xffffffff ;  /* 0xffffffff050b7836 */ /* 0x000fe40000000000 */
[----:B------:R-:W-:-:S03]  /*0490*/  VIADD R10, R4, 0xffffffff ;  /* 0xffffffff040a7836 */ /* 0x000fc60000000000 */
[----:B------:R-:W-:-:S04]  /*04a0*/  ISETP.GT.U32.AND P0, PT, R11, 0xfd, PT ;  /* 0x000000fd0b00780c */ /* 0x000fc80003f04070 */
[----:B------:R-:W-:-:S13]  /*04b0*/  ISETP.GT.U32.OR P0, PT, R10, 0xfd, P0 ;  /* 0x000000fd0a00780c */ /* 0x000fda0000704470 */
[----:B------:R-:W-:Y:S01]  /*04c0*/  @!P0 IMAD.MOV.U32 R8, RZ, RZ, RZ ;  /* 0x000000ffff088224 */ /* 0x000fe200078e00ff */
[----:B------:R-:W-:Y:S06]  /*04d0*/  @!P0 BRA `(.L_x_12) ;  /* 0x00000000005c8947 */ /* 0x000fec0003800000 */
[----:B------:R-:W-:Y:S02]  /*04e0*/  FSETP.GTU.FTZ.AND P0, PT, |R0|, +INF , PT ;  /* 0x7f8000000000780b */ /* 0x000fe40003f1c200 */
[----:B------:R-:W-:-:S04]  /*04f0*/  FSETP.GTU.FTZ.AND P1, PT, |R3|, +INF , PT ;  /* 0x7f8000000300780b */ /* 0x000fc80003f3c200 */
[----:B------:R-:W-:-:S13]  /*0500*/  PLOP3.LUT P0, PT, P0, P1, PT, 0xf8, 0x8f ;  /* 0x00000000008f781c */ /* 0x000fda0000703f70 */
[----:B------:R-:W-:Y:S05]  /*0510*/  @P0 BRA `(.L_x_13) ;  /* 0x00000004004c0947 */ /* 0x000fea0003800000 */
[----:B------:R-:W-:-:S13]  /*0520*/  LOP3.LUT P0, RZ, R7, 0x7fffffff, R6, 0xc8, !PT ;  /* 0x7fffffff07ff7812 */ /* 0x000fda000780c806 */
[----:B------:R-:W-:Y:S05]  /*0530*/  @!P0 BRA `(.L_x_14) ;  /* 0x00000004003c8947 */ /* 0x000fea0003800000 */
[C---:B------:R-:W-:Y:S02]  /*0540*/  FSETP.NEU.FTZ.AND P2, PT, |R0|.reuse, +INF , PT ;  /* 0x7f8000000000780b */ /* 0x040fe40003f5d200 */
[----:B------:R-:W-:Y:S02]  /*0550*/  FSETP.NEU.FTZ.AND P1, PT, |R3|, +INF , PT ;  /* 0x7f8000000300780b */ /* 0x000fe40003f3d200 */
[----:B------:R-:W-:-:S11]  /*0560*/  FSETP.NEU.FTZ.AND P0, PT, |R0|, +INF , PT ;  /* 0x7f8000000000780b */ /* 0x000fd60003f1d200 */
[----:B------:R-:W-:Y:S05]  /*0570*/  @!P1 BRA !P2, `(.L_x_14) ;  /* 0x00000004002c9947 */ /* 0x000fea0005000000 */
[----:B------:R-:W-:-:S04]  /*0580*/  LOP3.LUT P2, RZ, R6, 0x7fffffff, RZ, 0xc0, !PT ;  /* 0x7fffffff06ff7812 */ /* 0x000fc8000784c0ff */
[----:B------:R-:W-:-:S13]  /*0590*/  PLOP3.LUT P1, PT, P1, P2, PT, 0x2f, 0xf2 ;  /* 0x0000000000f2781c */ /* 0x000fda0000f24577 */
[----:B------:R-:W-:Y:S05]  /*05a0*/  @P1 BRA `(.L_x_15) ;  /* 0x0000000400181947 */ /* 0x000fea0003800000 */
[----:B------:R-:W-:-:S04]  /*05b0*/  LOP3.LUT P1, RZ, R7, 0x7fffffff, RZ, 0xc0, !PT ;  /* 0x7fffffff07ff7812 */ /* 0x000fc8000782c0ff */
[----:B------:R-:W-:-:S13]  /*05c0*/  PLOP3.LUT P0, PT, P0, P1, PT, 0x2f, 0xf2 ;  /* 0x0000000000f2781c */ /* 0x000fda0000702577 */
[----:B------:R-:W-:Y:S05]  /*05d0*/  @P0 BRA `(.L_x_16) ;  /* 0x0000000400000947 */ /* 0x000fea0003800000 */
[----:B------:R-:W-:Y:S02]  /*05e0*/  ISETP.GE.AND P0, PT, R10, RZ, PT ;  /* 0x000000ff0a00720c */ /* 0x000fe40003f06270 */
[----:B------:R-:W-:-:S11]  /*05f0*/  ISETP.GE.AND P1, PT, R11, RZ, PT ;  /* 0x000000ff0b00720c */ /* 0x000fd60003f26270 */
[----:B------:R-:W-:Y:S02]  /*0600*/  @P0 IMAD.MOV.U32 R8, RZ, RZ, RZ ;  /* 0x000000ffff080224 */ /* 0x000fe400078e00ff */
[----:B------:R-:W-:Y:S01]  /*0610*/  @!P0 FFMA R6, R0, 1.84467440737095516160e+19, RZ ;  /* 0x5f80000000068823 */ /* 0x000fe200000000ff */
[----:B------:R-:W-:Y:S02]  /*0620*/  @!P0 IMAD.MOV.U32 R8, RZ, RZ, -0x40 ;  /* 0xffffffc0ff088424 */ /* 0x000fe400078e00ff */
[----:B------:R-:W-:Y:S02]  /*0630*/  @!P1 FFMA R7, R3, 1.84467440737095516160e+19, RZ ;  /* 0x5f80000003079823 */ /* 0x000fe400000000ff */
[----:B------:R-:W-:-:S07]  /*0640*/  @!P1 VIADD R8, R8, 0x40 ;  /* 0x0000004008089836 */ /* 0x000fce0000000000 */
.L_x_12:
[----:B------:R-:W-:Y:S01]  /*0650*/  LEA R0, R5, 0xc0800000, 0x17 ;  /* 0xc080000005007811 */ /* 0x000fe200078eb8ff */
[----:B------:R-:W-:Y:S01]  /*0660*/  VIADD R4, R4, 0xffffff81 ;  /* 0xffffff8104047836 */ /* 0x000fe20000000000 */
[----:B------:R-:W-:Y:S03]  /*0670*/  BSSY.RECONVERGENT B2, `(.L_x_17) ;  /* 0x0000035000027945 */ /* 0x000fe60003800200 */
[----:B------:R-:W-:Y:S01]  /*0680*/  IMAD.IADD R7, R7, 0x1, -R0 ;  /* 0x0000000107077824 */ /* 0x000fe200078e0a00 */
[C---:B------:R-:W-:Y:S01]  /*0690*/  IADD3 R5, PT, PT, R4.reuse, 0x7f, -R5 ;  /* 0x0000007f04057810 */ /* 0x040fe20007ffe805 */
[----:B------:R-:W-:Y:S02]  /*06a0*/  IMAD R0, R4, -0x800000, R6 ;  /* 0xff80000004007824 */ /* 0x000fe400078e0206 */
[----:B------:R-:W0:Y:S01]  /*06b0*/  MUFU.RCP R3, R7 ;  /* 0x0000000700037308 */ /* 0x000e220000001000 */
[----:B------:R-:W-:Y:S01]  /*06c0*/  FADD.FTZ R11, -R7, -RZ ;  /* 0x800000ff070b7221 */ /* 0x000fe20000010100 */
[----:B------:R-:W-:-:S03]  /*06d0*/  IMAD.IADD R5, R5, 0x1, R8 ;  /* 0x0000000105057824 */ /* 0x000fc600078e0208 */
[----:B0-----:R-:W-:-:S04]  /*06e0*/  FFMA R10, R3, R11, 1 ;  /* 0x3f800000030a7423 */ /* 0x001fc8000000000b */
[----:B------:R-:W-:-:S04]  /*06f0*/  FFMA R10, R3, R10, R3 ;  /* 0x0000000a030a7223 */ /* 0x000fc80000000003 */
[----:B------:R-:W-:-:S04]  /*0700*/  FFMA R3, R0, R10, RZ ;  /* 0x0000000a00037223 */ /* 0x000fc800000000ff */
[----:B------:R-:W-:-:S04]  /*0710*/  FFMA R6, R11, R3, R0 ;  /* 0x000000030b067223 */ /* 0x000fc80000000000 */
[----:B------:R-:W-:-:S04]  /*0720*/  FFMA R13, R10, R6, R3 ;  /* 0x000000060a0d7223 */ /* 0x000fc80000000003 */
[----:B------:R-:W-:-:S04]  /*0730*/  FFMA R6, R11, R13, R0 ;  /* 0x0000000d0b067223 */ /* 0x000fc80000000000 */
[----:B------:R-:W-:-:S05]  /*0740*/  FFMA R0, R10, R6, R13 ;  /* 0x000000060a007223 */ /* 0x000fca000000000d */
[----:B------:R-:W-:-:S04]  /*0750*/  SHF.R.U32.HI R3, RZ, 0x17, R0 ;  /* 0x00000017ff037819 */ /* 0x000fc80000011600 */
[----:B------:R-:W-:-:S05]  /*0760*/  LOP3.LUT R3, R3, 0xff, RZ, 0xc0, !PT ;  /* 0x000000ff03037812 */ /* 0x000fca00078ec0ff */
[----:B------:R-:W-:-:S04]  /*0770*/  IMAD.IADD R7, R3, 0x1, R5 ;  /* 0x0000000103077824 */ /* 0x000fc800078e0205 */
[----:B------:R-:W-:-:S05]  /*0780*/  VIADD R3, R7, 0xffffffff ;  /* 0xffffffff07037836 */ /* 0x000fca0000000000 */
[----:B------:R-:W-:-:S13]  /*0790*/  ISETP.GE.U32.AND P0, PT, R3, 0xfe, PT ;  /* 0x000000fe0300780c */ /* 0x000fda0003f06070 */
[----:B------:R-:W-:Y:S05]  /*07a0*/  @!P0 BRA `(.L_x_18) ;  /* 0x0000000000808947 */ /* 0x000fea0003800000 */
[----:B------:R-:W-:-:S13]  /*07b0*/  ISETP.GT.AND P0, PT, R7, 0xfe, PT ;  /* 0x000000fe0700780c */ /* 0x000fda0003f04270 */
[----:B------:R-:W-:Y:S05]  /*07c0*/  @P0 BRA `(.L_x_19) ;  /* 0x00000000006c0947 */ /* 0x000fea0003800000 */
[----:B------:R-:W-:-:S13]  /*07d0*/  ISETP.GE.AND P0, PT, R7, 0x1, PT ;  /* 0x000000010700780c */ /* 0x000fda0003f06270 */
[----:B------:R-:W-:Y:S05]  /*07e0*/  @P0 BRA `(.L_x_20) ;  /* 0x0000000000740947 */ /* 0x000fea0003800000 */
[----:B------:R-:W-:Y:S02]  /*07f0*/  ISETP.GE.AND P0, PT, R7, -0x18, PT ;  /* 0xffffffe80700780c */ /* 0x000fe40003f06270 */
[----:B------:R-:W-:-:S11]  /*0800*/  LOP3.LUT R0, R0, 0x80000000, RZ, 0xc0, !PT ;  /* 0x8000000000007812 */ /* 0x000fd600078ec0ff */
[----:B------:R-:W-:Y:S05]  /*0810*/  @!P0 BRA `(.L_x_20) ;  /* 0x0000000000688947 */ /* 0x000fea0003800000 */
[CCC-:B------:R-:W-:Y:S01]  /*0820*/  FFMA.RZ R3, R10.reuse, R6.reuse, R13.reuse ;  /* 0x000000060a037223 */ /* 0x1c0fe2000000c00d */
[CCC-:B------:R-:W-:Y:S01]  /*0830*/  FFMA.RM R4, R10.reuse, R6.reuse, R13.reuse ;  /* 0x000000060a047223 */ /* 0x1c0fe2000000400d */
[C---:B------:R-:W-:Y:S02]  /*0840*/  ISETP.NE.AND P2, PT, R7.reuse, RZ, PT ;  /* 0x000000ff0700720c */ /* 0x040fe40003f45270 */
[----:B------:R-:W-:Y:S02]  /*0850*/  ISETP.NE.AND P1, PT, R7, RZ, PT ;  /* 0x000000ff0700720c */ /* 0x000fe40003f25270 */
[----:B------:R-:W-:Y:S01]  /*0860*/  LOP3.LUT R5, R3, 0x7fffff, RZ, 0xc0, !PT ;  /* 0x007fffff03057812 */ /* 0x000fe200078ec0ff */
[----:B------:R-:W-:Y:S01]  /*0870*/  FFMA.RP R3, R10, R6, R13 ;  /* 0x000000060a037223 */ /* 0x000fe2000000800d */
[----:B------:R-:W-:Y:S02]  /*0880*/  VIADD R6, R7, 0x20 ;  /* 0x0000002007067836 */ /* 0x000fe40000000000 */
[----:B------:R-:W-:Y:S01]  /*0890*/  LOP3.LUT R5, R5, 0x800000, RZ, 0xfc, !PT ;  /* 0x0080000005057812 */ /* 0x000fe200078efcff */
[----:B------:R-:W-:Y:S01]  /*08a0*/  IMAD.MOV R7, RZ, RZ, -R7 ;  /* 0x000000ffff077224 */ /* 0x000fe200078e0a07 */
[----:B------:R-:W-:-:S02]  /*08b0*/  FSETP.NEU.FTZ.AND P0, PT, R3, R4, PT ;  /* 0x000000040300720b */ /* 0x000fc40003f1d000 */
[----:B------:R-:W-:Y:S02]  /*08c0*/  SHF.L.U32 R6, R5, R6, RZ ;  /* 0x0000000605067219 */ /* 0x000fe400000006ff */
[----:B------:R-:W-:Y:S02]  /*08d0*/  SEL R4, R7, RZ, P2 ;  /* 0x000000ff07047207 */ /* 0x000fe40001000000 */
[----:B------:R-:W-:Y:S02]  /*08e0*/  ISETP.NE.AND P1, PT, R6, RZ, P1 ;  /* 0x000000ff0600720c */ /* 0x000fe40000f25270 */
[----:B------:R-:W-:Y:S02]  /*08f0*/  SHF.R.U32.HI R4, RZ, R4, R5 ;  /* 0x00000004ff047219 */ /* 0x000fe40000011605 */
[----:B------:R-:W-:Y:S02]  /*0900*/  PLOP3.LUT P0, PT, P0, P1, PT, 0xf8, 0x8f ;  /* 0x00000000008f781c */ /* 0x000fe40000703f70 */
[----:B------:R-:W-:-:S02]  /*0910*/  SHF.R.U32.HI R6, RZ, 0x1, R4 ;  /* 0x00000001ff067819 */ /* 0x000fc40000011604 */
[----:B------:R-:W-:-:S04]  /*0920*/  SEL R3, RZ, 0x1, !P0 ;  /* 0x00000001ff037807 */ /* 0x000fc80004000000 */
[----:B------:R-:W-:-:S04]  /*0930*/  LOP3.LUT R3, R3, 0x1, R6, 0xf8, !PT ;  /* 0x0000000103037812 */ /* 0x000fc800078ef806 */
[----:B------:R-:W-:-:S05]  /*0940*/  LOP3.LUT R3, R3, R4, RZ, 0xc0, !PT ;  /* 0x0000000403037212 */ /* 0x000fca00078ec0ff */
[----:B------:R-:W-:-:S05]  /*0950*/  IMAD.IADD R3, R6, 0x1, R3 ;  /* 0x0000000106037824 */ /* 0x000fca00078e0203 */
[----:B------:R-:W-:Y:S01]  /*0960*/  LOP3.LUT R0, R3, R0, RZ, 0xfc, !PT ;  /* 0x0000000003007212 */ /* 0x000fe200078efcff */
[----:B------:R-:W-:Y:S06]  /*0970*/  BRA `(.L_x_20) ;  /* 0x0000000000107947 */ /* 0x000fec0003800000 */
.L_x_19:
[----:B------:R-:W-:-:S04]  /*0980*/  LOP3.LUT R0, R0, 0x80000000, RZ, 0xc0, !PT ;  /* 0x8000000000007812 */ /* 0x000fc800078ec0ff */
[----:B------:R-:W-:Y:S01]  /*0990*/  LOP3.LUT R0, R0, 0x7f800000, RZ, 0xfc, !PT ;  /* 0x7f80000000007812 */ /* 0x000fe200078efcff */
[----:B------:R-:W-:Y:S06]  /*09a0*/  BRA `(.L_x_20) ;  /* 0x0000000000047947 */ /* 0x000fec0003800000 */
.L_x_18:
[----:B------:R-:W-:-:S07]  /*09b0*/  IMAD R0, R5, 0x800000, R0 ;  /* 0x0080000005007824 */ /* 0x000fce00078e0200 */
.L_x_20:
[----:B------:R-:W-:Y:S05]  /*09c0*/  BSYNC.RECONVERGENT B2 ;  /* 0x0000000000027941 */ /* 0x000fea0003800200 */
.L_x_17:
[----:B------:R-:W-:Y:S05]  /*09d0*/  BRA `(.L_x_21) ;  /* 0x0000000000207947 */ /* 0x000fea0003800000 */
.L_x_16:
[----:B------:R-:W-:-:S04]  /*09e0*/  LOP3.LUT R0, R7, 0x80000000, R6, 0x48, !PT ;  /* 0x8000000007007812 */ /* 0x000fc800078e4806 */
[----:B------:R-:W-:Y:S01]  /*09f0*/  LOP3.LUT R0, R0, 0x7f800000, RZ, 0xfc, !PT ;  /* 0x7f80000000007812 */ /* 0x000fe200078efcff */
[----:B------:R-:W-:Y:S06]  /*0a00*/  BRA `(.L_x_21) ;  /* 0x0000000000147947 */ /* 0x000fec0003800000 */
.L_x_15:
[----:B------:R-:W-:Y:S01]  /*0a10*/  LOP3.LUT R0, R7, 0x80000000, R6, 0x48, !PT ;  /* 0x8000000007007812 */ /* 0x000fe200078e4806 */
[----:B------:R-:W-:Y:S06]  /*0a20*/  BRA `(.L_x_21) ;  /* 0x00000000000c7947 */ /* 0x000fec0003800000 */
.L_x_14:
[----:B------:R-:W0:Y:S01]  /*0a30*/  MUFU.RSQ R0, -QNAN ;  /* 0xffc0000000007908 */ /* 0x000e220000001400 */
[----:B------:R-:W-:Y:S05]  /*0a40*/  BRA `(.L_x_21) ;  /* 0x0000000000047947 */ /* 0x000fea0003800000 */
.L_x_13:
[----:B------:R-:W-:-:S07]  /*0a50*/  FADD.FTZ R0, R0, R3 ;  /* 0x0000000300007221 */ /* 0x000fce0000010000 */
.L_x_21:
[----:B------:R-:W-:Y:S05]  /*0a60*/  BSYNC.RECONVERGENT B1 ;  /* 0x0000000000017941 */ /* 0x000fea0003800200 */
.L_x_11:
[----:B------:R-:W-:-:S04]  /*0a70*/  IMAD.MOV.U32 R3, RZ, RZ, 0x0 ;  /* 0x00000000ff037424 */ /* 0x000fc800078e00ff */
[----:B0-----:R-:W-:Y:S05]  /*0a80*/  RET.REL.NODEC R2 `(_Z14dropout_kernelPfS_iifP17curandStateXORWOW) ;  /* 0xfffffff4025c7950 */ /* 0x001fea0003c3ffff */
.L_x_22:
        /* <DEDUP_REMOVED lines=15> */
.L_x_74:


//--------------------- .text._Z21gumbel_softmax_kernelPKfPfiifP17curandStateXORWOW --------------------------
	.section	.text._Z21gumbel_softmax_kernelPKfPfiifP17curandStateXORWOW,"ax",@progbits
	.align	128
        .global         _Z21gumbel_softmax_kernelPKfPfiifP17curandStateXORWOW
        .type           _Z21gumbel_softmax_kernelPKfPfiifP17curandStateXORWOW,@function
        .size           _Z21gumbel_softmax_kernelPKfPfiifP17curandStateXORWOW,(.L_x_75 - _Z21gumbel_softmax_kernelPKfPfiifP17curandStateXORWOW)
        .other          _Z21gumbel_softmax_kernelPKfPfiifP17curandStateXORWOW,@"STO_CUDA_ENTRY STV_DEFAULT"
_Z21gumbel_softmax_kernelPKfPfiifP17curandStateXORWOW:
.text._Z21gumbel_softmax_kernelPKfPfiifP17curandStateXORWOW:
        /* <DEDUP_REMOVED lines=14> */
[----:B------:R-:W0:Y:S07]  /*00e0*/  LDCU.64 UR8, c[0x0][0x358] ;  /* 0x00006b00ff0877ac */ /* 0x000e2e0008000a00 */
[----:B------:R-:W1:Y:S01]  /*00f0*/  LDC.64 R8, c[0x0][0x380] ;  /* 0x0000e000ff087b82 */ /* 0x000e620000000a00 */
[----:B0-----:R-:W2:Y:S04]  /*0100*/  LDG.E.64 R14, desc[UR8][R4.64] ;  /* 0x00000008040e7981 */ /* 0x001ea8000c1e1b00 */
[----:B------:R-:W3:Y:S04]  /*0110*/  LDG.E.64 R12, desc[UR8][R4.64+0x10] ;  /* 0x00001008040c7981 */ /* 0x000ee8000c1e1b00 */
[----:B------:R-:W4:Y:S01]  /*0120*/  LDG.E.64 R10, desc[UR8][R4.64+0x8] ;  /* 0x00000808040a7981 */ /* 0x000f22000c1e1b00 */
[----:B------:R-:W-:Y:S01]  /*0130*/  IMAD R6, R6, UR7, RZ ;  /* 0x0000000706067c24 */ /* 0x000fe2000f8e02ff */
[----:B--2---:R-:W-:-:S02]  /*0140*/  SHF.R.U32.HI R0, RZ, 0x2, R15 ;  /* 0x00000002ff007819 */ /* 0x004fc4000001160f */
[----:B------:R-:W-:Y:S02]  /*0150*/  IADD3 R14, PT, PT, R14, 0x587c5, RZ ;  /* 0x000587c50e0e7810 */ /* 0x000fe40007ffe0ff */
[----:B------:R-:W-:Y:S02]  /*0160*/  LOP3.LUT R0, R0, R15, RZ, 0x3c, !PT ;  /* 0x0000000f00007212 */ /* 0x000fe400078e3cff */
[----:B---3--:R-:W-:Y:S02]  /*0170*/  SHF.L.U32 R7, R13, 0x4, RZ ;  /* 0x000000040d077819 */ /* 0x008fe400000006ff */
[C---:B------:R-:W-:Y:S02]  /*0180*/  SHF.L.U32 R2, R0.reuse, 0x1, RZ ;  /* 0x0000000100027819 */ /* 0x040fe400000006ff */
[----:B------:R-:W-:Y:S02]  /*0190*/  MOV R17, R12 ;  /* 0x0000000c00117202 */ /* 0x000fe40000000f00 */
[----:B------:R-:W-:-:S02]  /*01a0*/  LOP3.LUT R0, R0, R2, R7, 0x96, !PT ;  /* 0x0000000200007212 */ /* 0x000fc400078e9607 */
[----:B------:R-:W-:Y:S02]  /*01b0*/  IADD3 R2, PT, PT, R3, R6, RZ ;  /* 0x0000000603027210 */ /* 0x000fe40007ffe0ff */
[-C--:B------:R-:W-:Y:S02]  /*01c0*/  LOP3.LUT R19, R0, R13.reuse, RZ, 0x3c, !PT ;  /* 0x0000000d00137212 */ /* 0x080fe400078e3cff */
[----:B------:R-:W-:Y:S01]  /*01d0*/  MOV R18, R13 ;  /* 0x0000000d00127202 */ /* 0x000fe20000000f00 */
[----:B-1----:R-:W-:Y:S01]  /*01e0*/  IMAD.WIDE R8, R2, 0x4, R8 ;  /* 0x0000000402087825 */ /* 0x002fe200078e0208 */
[----:B----4-:R-:W-:Y:S02]  /*01f0*/  MOV R16, R11 ;  /* 0x0000000b00107202 */ /* 0x010fe40000000f00 */
[----:B------:R-:W-:Y:S01]  /*0200*/  MOV R15, R10 ;  /* 0x0000000a000f7202 */ /* 0x000fe20000000f00 */
[----:B------:R-:W-:Y:S04]  /*0210*/  STG.E.64 desc[UR8][R4.64+0x10], R18 ;  /* 0x0000101204007986 */ /* 0x000fe8000c101b08 */
[----:B------:R-:W-:Y:S04]  /*0220*/  STG.E.64 desc[UR8][R4.64+0x8], R16 ;  /* 0x0000081004007986 */ /* 0x000fe8000c101b08 */
[----:B------:R0:W-:Y:S04]  /*0230*/  STG.E.64 desc[UR8][R4.64], R14 ;  /* 0x0000000e04007986 */ /* 0x0001e8000c101b08 */
[----:B------:R1:W2:Y:S01]  /*0240*/  LDG.E R0, desc[UR8][R8.64] ;  /* 0x0000000808007981 */ /* 0x0002a2000c1e1900 */
[----:B------:R-:W-:Y:S01]  /*0250*/  HFMA2 R10, -RZ, RZ, 0.1171875, 0 ;  /* 0x2f800000ff0a7431 */ /* 0x000fe200000001ff */
[----:B------:R-:W-:Y:S01]  /*0260*/  IADD3 R3, PT, PT, R19, R14, RZ ;  /* 0x0000000e13037210 */ /* 0x000fe20007ffe0ff */
[----:B------:R-:W-:Y:S01]  /*0270*/  BSSY.RECONVERGENT B2, `(.L_x_23) ;  /* 0x0000044000027945 */ /* 0x000fe20003800200 */
[----:B------:R-:W-:-:S02]  /*0280*/  MOV R12, 0x3e055027 ;  /* 0x3e055027000c7802 */ /* 0x000fc40000000f00 */
[----:B------:R-:W-:-:S05]  /*0290*/  I2FP.F32.U32 R3, R3 ;  /* 0x0000000300037245 */ /* 0x000fca0000201000 */
[----:B------:R-:W-:-:S05]  /*02a0*/  FFMA R10, R3, R10, 1.1641532182693481445e-10 ;  /* 0x2f000000030a7423 */ /* 0x000fca000000000a */
[----:B------:R-:W-:-:S13]  /*02b0*/  FSETP.GEU.AND P0, PT, R10, 1.175494350822287508e-38, PT ;  /* 0x008000000a00780b */ /* 0x000fda0003f0e000 */
[----:B------:R-:W-:-:S05]  /*02c0*/  @!P0 FMUL R10, R10, 8388608 ;  /* 0x4b0000000a0a8820 */ /* 0x000fca0000400000 */
[----:B------:R-:W-:-:S04]  /*02d0*/  IADD3 R3, PT, PT, R10, -0x3f2aaaab, RZ ;  /* 0xc0d555550a037810 */ /* 0x000fc80007ffe0ff */
[----:B------:R-:W-:-:S04]  /*02e0*/  LOP3.LUT R7, R3, 0xff800000, RZ, 0xc0, !PT ;  /* 0xff80000003077812 */ /* 0x000fc800078ec0ff */
[----:B------:R-:W-:-:S05]  /*02f0*/  IADD3 R3, PT, PT, R10, -R7, RZ ;  /* 0x800000070a037210 */ /* 0x000fca0007ffe0ff */
[----:B0-----:R-:W-:Y:S01]  /*0300*/  FADD R5, R3, -1 ;  /* 0xbf80000003057421 */ /* 0x001fe20000000000 */
[----:B------:R-:W-:Y:S02]  /*0310*/  FSEL R3, RZ, -23, P0 ;  /* 0xc1b80000ff037808 */ /* 0x000fe40000000000 */
[----:B------:R-:W-:Y:S01]  /*0320*/  ISETP.GT.U32.AND P0, PT, R10, 0x7f7fffff, PT ;  /* 0x7f7fffff0a00780c */ /* 0x000fe20003f04070 */
[----:B------:R-:W-:-:S04]  /*0330*/  FFMA R4, R5, -R12, 0.14084610342979431152 ;  /* 0x3e1039f605047423 */ /* 0x000fc8000000080c */
[----:B------:R-:W-:-:S04]  /*0340*/  FFMA R4, R5, R4, -0.12148627638816833496 ;  /* 0xbdf8cdcc05047423 */ /* 0x000fc80000000004 */
[----:B------:R-:W-:-:S04]  /*0350*/  FFMA R4, R5, R4, 0.13980610668659210205 ;  /* 0x3e0f295505047423 */ /* 0x000fc80000000004 */
[----:B------:R-:W-:-:S04]  /*0360*/  FFMA R4, R5, R4, -0.16684235632419586182 ;  /* 0xbe2ad8b905047423 */ /* 0x000fc80000000004 */
[----:B------:R-:W-:-:S04]  /*0370*/  FFMA R4, R5, R4, 0.20012299716472625732 ;  /* 0x3e4ced0b05047423 */ /* 0x000fc80000000004 */
[----:B------:R-:W-:-:S04]  /*0380*/  FFMA R4, R5, R4, -0.24999669194221496582 ;  /* 0xbe7fff2205047423 */ /* 0x000fc80000000004 */
[----:B------:R-:W-:-:S04]  /*0390*/  FFMA R4, R5, R4, 0.33333182334899902344 ;  /* 0x3eaaaa7805047423 */ /* 0x000fc80000000004 */
[----:B-1----:R-:W-:Y:S01]  /*03a0*/  FFMA R8, R5, R4, -0.5 ;  /* 0xbf00000005087423 */ /* 0x002fe20000000004 */
[----:B------:R-:W-:-:S03]  /*03b0*/  I2FP.F32.S32 R4, R7 ;  /* 0x0000000700047245 */ /* 0x000fc60000201400 */
[C---:B------:R-:W-:Y:S02]  /*03c0*/  FMUL R8, R5.reuse, R8 ;  /* 0x0000000805087220 */ /* 0x040fe40000400000 */
[----:B------:R-:W-:Y:S01]  /*03d0*/  FFMA R4, R4, 1.1920928955078125e-07, R3 ;  /* 0x3400000004047823 */ /* 0x000fe20000000003 */
[----:B------:R-:W-:Y:S01]  /*03e0*/  MOV R3, 0x7f800000 ;  /* 0x7f80000000037802 */ /* 0x000fe20000000f00 */
[----:B------:R-:W-:-:S04]  /*03f0*/  FFMA R5, R5, R8, R5 ;  /* 0x0000000805057223 */ /* 0x000fc80000000005 */
[----:B------:R-:W-:Y:S01]  /*0400*/  FFMA R4, R4, 0.69314718246459960938, R5 ;  /* 0x3f31721804047823 */ /* 0x000fe20000000005 */
[C---:B------:R-:W-:Y:S01]  /*0410*/  @P0 FFMA R4, R10.reuse, R3, +INF ;  /* 0x7f8000000a040423 */ /* 0x040fe20000000003 */
[----:B------:R-:W-:-:S04]  /*0420*/  FSETP.NEU.AND P0, PT, R10, RZ, PT ;  /* 0x000000ff0a00720b */ /* 0x000fc80003f0d000 */
[----:B------:R-:W-:-:S04]  /*0430*/  FSEL R4, -R4, +INF , P0 ;  /* 0x7f80000004047808 */ /* 0x000fc80000000100 */
[----:B------:R-:W-:-:S13]  /*0440*/  FSETP.GEU.AND P0, PT, R4, 1.175494350822287508e-38, PT ;  /* 0x008000000400780b */ /* 0x000fda0003f0e000 */
[----:B------:R-:W-:-:S05]  /*0450*/  @!P0 FMUL R4, R4, 8388608 ;  /* 0x4b00000004048820 */ /* 0x000fca0000400000 */
[----:B------:R-:W-:-:S04]  /*0460*/  IADD3 R5, PT, PT, R4, -0x3f2aaaab, RZ ;  /* 0xc0d5555504057810 */ /* 0x000fc80007ffe0ff */
[----:B------:R-:W-:-:S04]  /*0470*/  LOP3.LUT R7, R5, 0xff800000, RZ, 0xc0, !PT ;  /* 0xff80000005077812 */ /* 0x000fc800078ec0ff */
[----:B------:R-:W-:-:S05]  /*0480*/  IADD3 R5, PT, PT, R4, -R7, RZ ;  /* 0x8000000704057210 */ /* 0x000fca0007ffe0ff */
[----:B------:R-:W-:Y:S01]  /*0490*/  FADD R9, R5, -1 ;  /* 0xbf80000005097421 */ /* 0x000fe20000000000 */
[----:B------:R-:W-:Y:S02]  /*04a0*/  FSEL R5, RZ, -23, P0 ;  /* 0xc1b80000ff057808 */ /* 0x000fe40000000000 */
[----:B------:R-:W-:Y:S01]  /*04b0*/  ISETP.GT.U32.AND P0, PT, R4, 0x7f7fffff, PT ;  /* 0x7f7fffff0400780c */ /* 0x000fe20003f04070 */
[C---:B------:R-:W-:Y:S02]  /*04c0*/  FFMA R8, R9.reuse, -R12, 0.14084610342979431152 ;  /* 0x3e1039f609087423 */ /* 0x040fe4000000080c */
[----:B------:R-:W0:Y:S02]  /*04d0*/  LDC R12, c[0x0][0x398] ;  /* 0x0000e600ff0c7b82 */ /* 0x000e240000000800 */
[----:B------:R-:W-:-:S04]  /*04e0*/  FFMA R8, R9, R8, -0.12148627638816833496 ;  /* 0xbdf8cdcc09087423 */ /* 0x000fc80000000008 */
[----:B------:R-:W-:-:S04]  /*04f0*/  FFMA R8, R9, R8, 0.13980610668659210205 ;  /* 0x3e0f295509087423 */ /* 0x000fc80000000008 */
[----:B------:R-:W-:-:S04]  /*0500*/  FFMA R8, R9, R8, -0.16684235632419586182 ;  /* 0xbe2ad8b909087423 */ /* 0x000fc80000000008 */
[----:B------:R-:W-:-:S04]  /*0510*/  FFMA R8, R9, R8, 0.20012299716472625732 ;  /* 0x3e4ced0b09087423 */ /* 0x000fc80000000008 */
[----:B------:R-:W-:-:S04]  /*0520*/  FFMA R8, R9, R8, -0.24999669194221496582 ;  /* 0xbe7fff2209087423 */ /* 0x000fc80000000008 */
[C---:B------:R-:W-:Y:S01]  /*0530*/  FFMA R8, R9.reuse, R8, 0.33333182334899902344 ;  /* 0x3eaaaa7809087423 */ /* 0x040fe20000000008 */
[----:B0-----:R-:W0:Y:S03]  /*0540*/  MUFU.RCP R11, R12 ;  /* 0x0000000c000b7308 */ /* 0x001e260000001000 */
[----:B------:R-:W-:Y:S01]  /*0550*/  FFMA R10, R9, R8, -0.5 ;  /* 0xbf000000090a7423 */ /* 0x000fe20000000008 */
[----:B------:R-:W-:-:S03]  /*0560*/  I2FP.F32.S32 R8, R7 ;  /* 0x0000000700087245 */ /* 0x000fc60000201400 */
[C---:B------:R-:W-:Y:S02]  /*0570*/  FMUL R10, R9.reuse, R10 ;  /* 0x0000000a090a7220 */ /* 0x040fe40000400000 */
[----:B------:R-:W-:Y:S02]  /*0580*/  FFMA R5, R8, 1.1920928955078125e-07, R5 ;  /* 0x3400000008057823 */ /* 0x000fe40000000005 */
[----:B------:R-:W-:-:S04]  /*0590*/  FFMA R10, R9, R10, R9 ;  /* 0x0000000a090a7223 */ /* 0x000fc80000000009 */
[----:B------:R-:W-:Y:S01]  /*05a0*/  FFMA R7, R5, 0.69314718246459960938, R10 ;  /* 0x3f31721805077823 */ /* 0x000fe2000000000a */
[C---:B------:R-:W-:Y:S01]  /*05b0*/  @P0 FFMA R7, R4.reuse, R3, +INF ;  /* 0x7f80000004070423 */ /* 0x040fe20000000003 */
[----:B------:R-:W-:Y:S01]  /*05c0*/  FSETP.NEU.AND P0, PT, R4, RZ, PT ;  /* 0x000000ff0400720b */ /* 0x000fe20003f0d000 */
[----:B0-----:R-:W-:-:S03]  /*05d0*/  FFMA R4, R11, -R12, 1 ;  /* 0x3f8000000b047423 */ /* 0x001fc6000000080c */
[----:B------:R-:W-:Y:S01]  /*05e0*/  FSEL R7, R7, -INF , P0 ;  /* 0xff80000007077808 */ /* 0x000fe20000000000 */
[----:B------:R-:W-:-:S04]  /*05f0*/  FFMA R4, R11, R4, R11 ;  /* 0x000000040b047223 */ /* 0x000fc8000000000b */
[----:B--2---:R-:W-:-:S04]  /*0600*/  FADD R3, -R7, R0 ;  /* 0x0000000007037221 */ /* 0x004fc80000000100 */
[----:B------:R-:W0:Y:S01]  /*0610*/  FCHK P0, R3, R12 ;  /* 0x0000000c03007302 */ /* 0x000e220000000000 */
[----:B------:R-:W-:-:S04]  /*0620*/  FFMA R8, R3, R4, RZ ;  /* 0x0000000403087223 */ /* 0x000fc800000000ff */
[----:B------:R-:W-:-:S04]  /*0630*/  FFMA R5, R8, -R12, R3 ;  /* 0x8000000c08057223 */ /* 0x000fc80000000003 */
[----:B------:R-:W-:Y:S01]  /*0640*/  FFMA R8, R4, R5, R8 ;  /* 0x0000000504087223 */ /* 0x000fe20000000008 */
[----:B0-----:R-:W-:Y:S06]  /*0650*/  @!P0 BRA `(.L_x_24) ;  /* 0x0000000000148947 */ /* 0x001fec0003800000 */
[----:B------:R-:W0:Y:S01]  /*0660*/  LDCU UR4, c[0x0][0x398] ;  /* 0x00007300ff0477ac */ /* 0x000e220008000800 */
[----:B------:R-:W-:Y:S02]  /*0670*/  MOV R12, 0x6a0 ;  /* 0x000006a0000c7802 */ /* 0x000fe40000000f00 */
[----:B0-----:R-:W-:-:S07]  /*0680*/  MOV R0, UR4 ;  /* 0x0000000400007c02 */ /* 0x001fce0008000f00 */
[----:B------:R-:W-:Y:S05]  /*0690*/  CALL.REL.NOINC `($__internal_1_$__cuda_sm3x_div_rn_noftz_f32_slowpath) ;  /* 0x0000002000287944 */ /* 0x000fea0003c00000 */
[----:B------:R-:W-:-:S07]  /*06a0*/  MOV R8, R3 ;  /* 0x0000000300087202 */ /* 0x000fce0000000f00 */
.L_x_24:
[----:B------:R-:W-:Y:S05]  /*06b0*/  BSYNC.RECONVERGENT B2 ;  /* 0x0000000000027941 */ /* 0x000fea0003800200 */
.L_x_23:
[----:B------:R-:W0:Y:S01]  /*06c0*/  LDCU UR5, c[0x0][0x394] ;  /* 0x00007280ff0577ac */ /* 0x000e220008000800 */
[----:B------:R-:W-:Y:S01]  /*06d0*/  HFMA2 R10, -RZ, RZ, 0, 0 ;  /* 0x00000000ff0a7431 */ /* 0x000fe200000001ff */
[----:B0-----:R-:W-:-:S09]  /*06e0*/  UISETP.GE.AND UP0, UPT, UR5, 0x1, UPT ;  /* 0x000000010500788c */ /* 0x001fd2000bf06270 */
[----:B------:R-:W-:Y:S05]  /*06f0*/  BRA.U !UP0, `(.L_x_25) ;  /* 0x0000001d08a07547 */ /* 0x000fea000b800000 */
[----:B------:R-:W-:Y:S01]  /*0700*/  UISETP.GE.U32.AND UP0, UPT, UR5, 0x8, UPT ;  /* 0x000000080500788c */ /* 0x000fe2000bf06070 */
[----:B------:R-:W-:Y:S01]  /*0710*/  MOV R10, RZ ;  /* 0x000000ff000a7202 */ /* 0x000fe20000000f00 */
[----:B------:R-:W-:Y:S01]  /*0720*/  ULOP3.LUT UR6, UR5, 0x7, URZ, 0xc0, !UPT ;  /* 0x0000000705067892 */ /* 0x000fe2000f8ec0ff */
[----:B------:R-:W-:-:S06]  /*0730*/  UMOV UR4, URZ ;  /* 0x000000ff00047c82 */ /* 0x000fcc0008000000 */
[----:B------:R-:W-:Y:S05]  /*0740*/  BRA.U !UP0, `(.L_x_26) ;  /* 0x0000000d08c47547 */ /* 0x000fea000b800000 */
[----:B------:R-:W0:Y:S01]  /*0750*/  LDC.64 R4, c[0x0][0x380] ;  /* 0x0000e000ff047b82 */ /* 0x000e220000000a00 */
[----:B------:R-:W-:Y:S01]  /*0760*/  ULOP3.LUT UR4, UR5, 0x7ffffff8, URZ, 0xc0, !UPT ;  /* 0x7ffffff805047892 */ /* 0x000fe2000f8ec0ff */
[----:B------:R-:W-:-:S03]  /*0770*/  MOV R10, RZ ;  /* 0x000000ff000a7202 */ /* 0x000fc60000000f00 */
[----:B------:R-:W-:-:S03]  /*0780*/  UIADD3 UR5, UPT, UPT, -UR4, URZ, URZ ;  /* 0x000000ff04057290 */ /* 0x000fc6000fffe1ff */
[----:B------:R-:W1:Y:S01]  /*0790*/  LDC R9, c[0x0][0x398] ;  /* 0x0000e600ff097b82 */ /* 0x000e620000000800 */
[----:B0-----:R-:W-:-:S03]  /*07a0*/  IMAD.WIDE.U32 R4, R6, 0x4, R4 ;  /* 0x0000000406047825 */ /* 0x001fc600078e0004 */
[----:B------:R-:W-:-:S04]  /*07b0*/  IADD3 R4, P0, PT, R4, 0x10, RZ ;  /* 0x0000001004047810 */ /* 0x000fc80007f1e0ff */
[----:B------:R-:W-:-:S09]  /*07c0*/  IADD3.X R5, PT, PT, RZ, R5, RZ, P0, !PT ;  /* 0x00000005ff057210 */ /* 0x000fd200007fe4ff */
.L_x_43:
[----:B------:R-:W2:Y:S01]  /*07d0*/  LDG.E R0, desc[UR8][R4.64+-0x10] ;  /* 0xfffff00804007981 */ /* 0x000ea2000c1e1900 */
[----:B------:R-:W-:Y:S01]  /*07e0*/  HFMA2 R3, -RZ, RZ, 0.96630859375, -0.0022525787353515625 ;  /* 0x3bbb989dff037431 */ /* 0x000fe200000001ff */
[----:B------:R-:W-:Y:S01]  /*07f0*/  MOV R12, 0x437c0000 ;  /* 0x437c0000000c7802 */ /* 0x000fe20000000f00 */
[----:B------:R-:W-:Y:S01]  /*0800*/  UIADD3 UR5, UPT, UPT, UR5, 0x8, URZ ;  /* 0x0000000805057890 */ /* 0x000fe2000fffe0ff */
[----:B------:R-:W-:Y:S03]  /*0810*/  BSSY.RECONVERGENT B2, `(.L_x_27) ;  /* 0x0000018000027945 */ /* 0x000fe60003800200 */
[----:B------:R-:W-:Y:S01]  /*0820*/  UISETP.NE.AND UP0, UPT, UR5, URZ, UPT ;  /* 0x000000ff0500728c */ /* 0x000fe2000bf05270 */
[----:B--2---:R-:W-:-:S04]  /*0830*/  FADD R0, -R7, R0 ;  /* 0x0000000007007221 */ /* 0x004fc80000000100 */
[----:B------:R-:W-:-:S04]  /*0840*/  FFMA.SAT R3, R0, R3, 0.5 ;  /* 0x3f00000000037423 */ /* 0x000fc80000002003 */
[----:B------:R-:W-:Y:S02]  /*0850*/  FFMA.RM R3, R3, R12, 12582913 ;  /* 0x4b40000103037423 */ /* 0x000fe4000000400c */
[----:B-1----:R-:W0:Y:S02]  /*0860*/  MUFU.RCP R12, R9 ;  /* 0x00000009000c7308 */ /* 0x002e240000001000 */
[C---:B------:R-:W-:Y:S01]  /*0870*/  FADD R11, R3.reuse, -12583039 ;  /* 0xcb40007f030b7421 */ /* 0x040fe20000000000 */
[----:B------:R-:W-:-:S03]  /*0880*/  SHF.L.U32 R3, R3, 0x17, RZ ;  /* 0x0000001703037819 */ /* 0x000fc600000006ff */
[----:B------:R-:W-:-:S04]  /*0890*/  FFMA R11, R0, 1.4426950216293334961, -R11 ;  /* 0x3fb8aa3b000b7823 */ /* 0x000fc8000000080b */
[----:B------:R-:W-:-:S04]  /*08a0*/  FFMA R11, R0, 1.925963033500011079e-08, R11 ;  /* 0x32a57060000b7823 */ /* 0x000fc8000000000b */
[----:B------:R-:W1:Y:S01]  /*08b0*/  MUFU.EX2 R0, R11 ;  /* 0x0000000b00007308 */ /* 0x000e620000000800 */
[----:B0-----:R-:W-:Y:S01]  /*08c0*/  FFMA R13, R12, -R9, 1 ;  /* 0x3f8000000c0d7423 */ /* 0x001fe20000000809 */
[----:B-1----:R-:W-:-:S03]  /*08d0*/  FMUL R14, R3, R0 ;  /* 0x00000000030e7220 */ /* 0x002fc60000400000 */
[----:B------:R-:W-:-:S03]  /*08e0*/  FFMA R0, R12, R13, R12 ;  /* 0x0000000d0c007223 */ /* 0x000fc6000000000c */
[----:B------:R-:W0:Y:S01]  /*08f0*/  FCHK P0, R14, R9 ;  /* 0x000000090e007302 */ /* 0x000e220000000000 */
[----:B------:R-:W-:-:S04]  /*0900*/  FFMA R3, R0, R14, RZ ;  /* 0x0000000e00037223 */ /* 0x000fc800000000ff */
[----:B------:R-:W-:-:S04]  /*0910*/  FFMA R12, R3, -R9, R14 ;  /* 0x80000009030c7223 */ /* 0x000fc8000000000e */
[----:B------:R-:W-:Y:S01]  /*0920*/  FFMA R3, R0, R12, R3 ;  /* 0x0000000c00037223 */ /* 0x000fe20000000003 */
[----:B0-----:R-:W-:Y:S06]  /*0930*/  @!P0 BRA `(.L_x_28) ;  /* 0x0000000000148947 */ /* 0x001fec0003800000 */
[----:B------:R-:W0:Y:S01]  /*0940*/  LDCU UR7, c[0x0][0x398] ;  /* 0x00007300ff0777ac */ /* 0x000e220008000800 */
[----:B------:R-:W-:Y:S02]  /*0950*/  MOV R3, R14 ;  /* 0x0000000e00037202 */ /* 0x000fe40000000f00 */
[----:B------:R-:W-:Y:S02]  /*0960*/  MOV R12, 0x990 ;  /* 0x00000990000c7802 */ /* 0x000fe40000000f00 */
[----:B0-----:R-:W-:-:S07]  /*0970*/  MOV R0, UR7 ;  /* 0x0000000700007c02 */ /* 0x001fce0008000f00 */
[----:B------:R-:W-:Y:S05]  /*0980*/  CALL.REL.NOINC `($__internal_1_$__cuda_sm3x_div_rn_noftz_f32_slowpath) ;  /* 0x0000001c006c7944 */ /* 0x000fea0003c00000 */
.L_x_28:
[----:B------:R-:W-:Y:S05]  /*0990*/  BSYNC.RECONVERGENT B2 ;  /* 0x0000000000027941 */ /* 0x000fea0003800200 */
.L_x_27:
[----:B------:R-:W2:Y:S01]  /*09a0*/  LDG.E R0, desc[UR8][R4.64+-0xc] ;  /* 0xfffff40804007981 */ /* 0x000ea2000c1e1900 */
[----:B------:R-:W-:Y:S01]  /*09b0*/  HFMA2 R11, -RZ, RZ, 0.96630859375, -0.0022525787353515625 ;  /* 0x3bbb989dff0b7431 */ /* 0x000fe200000001ff */
[----:B------:R-:W-:Y:S01]  /*09c0*/  MOV R12, 0x437c0000 ;  /* 0x437c0000000c7802 */ /* 0x000fe20000000f00 */
[----:B------:R-:W-:Y:S01]  /*09d0*/  BSSY.RECONVERGENT B2, `(.L_x_29) ;  /* 0x0000019000027945 */ /* 0x000fe20003800200 */
[----:B------:R-:W-:Y:S01]  /*09e0*/  FADD R10, R3, R10 ;  /* 0x0000000a030a7221 */ /* 0x000fe20000000000 */
[----:B--2---:R-:W-:-:S04]  /*09f0*/  FADD R0, -R7, R0 ;  /* 0x0000000007007221 */ /* 0x004fc80000000100 */
[----:B------:R-:W-:-:S04]  /*0a00*/  FFMA.SAT R11, R0, R11, 0.5 ;  /* 0x3f000000000b7423 */ /* 0x000fc8000000200b */
[----:B------:R-:W-:Y:S02]  /*0a10*/  FFMA.RM R11, R11, R12, 12582913 ;  /* 0x4b4000010b0b7423 */ /* 0x000fe4000000400c */
[----:B------:R-:W0:Y:S02]  /*0a20*/  MUFU.RCP R12, R9 ;  /* 0x00000009000c7308 */ /* 0x000e240000001000 */
        /* <DEDUP_REMOVED lines=18> */
[----:B------:R-:W-:-:S07]  /*0b50*/  MOV R11, R3 ;  /* 0x00000003000b7202 */ /* 0x000fce0000000f00 */
.L_x_30:
[----:B------:R-:W-:Y:S05]  /*0b60*/  BSYNC.RECONVERGENT B2 ;  /* 0x0000000000027941 */ /* 0x000fea0003800200 */
.L_x_29:
        /* <DEDUP_REMOVED lines=27> */
.L_x_32:
[----:B------:R-:W-:Y:S05]  /*0d20*/  BSYNC.RECONVERGENT B2 ;  /* 0x0000000000027941 */ /* 0x000fea0003800200 */
.L_x_31:
        /* <DEDUP_REMOVED lines=28> */
.L_x_34:
[----:B------:R-:W-:Y:S05]  /*0ef0*/  BSYNC.RECONVERGENT B2 ;  /* 0x0000000000027941 */ /* 0x000fea0003800200 */
.L_x_33:
        /* <DEDUP_REMOVED lines=27> */
.L_x_36:
[----:B------:R-:W-:Y:S05]  /*10b0*/  BSYNC.RECONVERGENT B2 ;  /* 0x0000000000027941 */ /* 0x000fea0003800200 */
.L_x_35:
        /* <DEDUP_REMOVED lines=28> */
.L_x_38:
[----:B------:R-:W-:Y:S05]  /*1280*/  BSYNC.RECONVERGENT B2 ;  /* 0x0000000000027941 */ /* 0x000fea0003800200 */
.L_x_37:
        /* <DEDUP_REMOVED lines=27> */
.L_x_40:
[----:B------:R-:W-:Y:S05]  /*1440*/  BSYNC.RECONVERGENT B2 ;  /* 0x0000000000027941 */ /* 0x000fea0003800200 */
.L_x_39:
        /* <DEDUP_REMOVED lines=28> */
.L_x_42:
[----:B------:R-:W-:Y:S05]  /*1610*/  BSYNC.RECONVERGENT B2 ;  /* 0x0000000000027941 */ /* 0x000fea0003800200 */
.L_x_41:
[----:B------:R-:W-:Y:S01]  /*1620*/  IADD3 R4, P0, PT, R4, 0x20, RZ ;  /* 0x0000002004047810 */ /* 0x000fe20007f1e0ff */
[----:B------:R-:W-:-:S03]  /*1630*/  FADD R10, R10, R11 ;  /* 0x0000000b0a0a7221 */ /* 0x000fc60000000000 */
[----:B------:R-:W-:Y:S01]  /*1640*/  IADD3.X R5, PT, PT, RZ, R5, RZ, P0, !PT ;  /* 0x00000005ff057210 */ /* 0x000fe200007fe4ff */
[----:B------:R-:W-:Y:S08]  /*1650*/  BRA.U UP0, `(.L_x_43) ;  /* 0xfffffff1005c7547 */ /* 0x000ff0000b83ffff */
.L_x_26:
[----:B------:R-:W-:-:S09]  /*1660*/  UISETP.NE.AND UP0, UPT, UR6, URZ, UPT ;  /* 0x000000ff0600728c */ /* 0x000fd2000bf05270 */
[----:B------:R-:W-:Y:S05]  /*1670*/  BRA.U !UP0, `(.L_x_25) ;  /* 0x0000000d08c07547 */ /* 0x000fea000b800000 */
[----:B------:R-:W0:Y:S01]  /*1680*/  LDCU UR5, c[0x0][0x394] ;  /* 0x00007280ff0577ac */ /* 0x000e220008000800 */
[----:B------:R-:W-:Y:S02]  /*1690*/  UISETP.GE.U32.AND UP0, UPT, UR6, 0x4, UPT ;  /* 0x000000040600788c */ /* 0x000fe4000bf06070 */
[----:B0-----:R-:W-:-:S07]  /*16a0*/  ULOP3.LUT UR5, UR5, 0x3, URZ, 0xc0, !UPT ;  /* 0x0000000305057892 */ /* 0x001fce000f8ec0ff */
[----:B------:R-:W-:Y:S05]  /*16b0*/  BRA.U !UP0, `(.L_x_44) ;  /* 0x0000000908007547 */ /* 0x000fea000b800000 */
[----:B------:R-:W0:Y:S01]  /*16c0*/  LDC.64 R4, c[0x0][0x380] ;  /* 0x0000e000ff047b82 */ /* 0x000e220000000a00 */
[----:B------:R-:W-:-:S07]  /*16d0*/  IADD3 R3, PT, PT, R6, UR4, RZ ;  /* 0x0000000406037c10 */ /* 0x000fce000fffe0ff */
[----:B------:R-:W1:Y:S01]  /*16e0*/  LDC R11, c[0x0][0x398] ;  /* 0x0000e600ff0b7b82 */ /* 0x000e620000000800 */
[----:B0-----:R-:W-:-:S06]  /*16f0*/  IMAD.WIDE.U32 R4, R3, 0x4, R4 ;  /* 0x0000000403047825 */ /* 0x001fcc00078e0004 */
[----:B------:R0:W2:Y:S01]  /*1700*/  LDG.E R4, desc[UR8][R4.64] ;  /* 0x0000000804047981 */ /* 0x0000a2000c1e1900 */
[----:B------:R-:W-:Y:S01]  /*1710*/  HFMA2 R3, -RZ, RZ, 0.96630859375, -0.0022525787353515625 ;  /* 0x3bbb989dff037431 */ /* 0x000fe200000001ff */
[----:B------:R-:W-:Y:S01]  /*1720*/  MOV R12, 0x437c0000 ;  /* 0x437c0000000c7802 */ /* 0x000fe20000000f00 */
[----:B-1----:R-:W0:Y:S01]  /*1730*/  MUFU.RCP R14, R11 ;  /* 0x0000000b000e7308 */ /* 0x002e220000001000 */
[----:B------:R-:W-:Y:S01]  /*1740*/  BSSY.RECONVERGENT B2, `(.L_x_45) ;  /* 0x0000016000027945 */ /* 0x000fe20003800200 */
[----:B0-----:R-:W-:Y:S01]  /*1750*/  FFMA R5, R14, -R11, 1 ;  /* 0x3f8000000e057423 */ /* 0x001fe2000000080b */
[----:B--2---:R-:W-:-:S04]  /*1760*/  FADD R0, -R7, R4 ;  /* 0x0000000407007221 */ /* 0x004fc80000000100 */
[----:B------:R-:W-:-:S04]  /*1770*/  FFMA.SAT R3, R0, R3, 0.5 ;  /* 0x3f00000000037423 */ /* 0x000fc80000002003 */
[----:B------:R-:W-:-:S04]  /*1780*/  FFMA.RM R3, R3, R12, 12582913 ;  /* 0x4b40000103037423 */ /* 0x000fc8000000400c */
[C---:B------:R-:W-:Y:S01]  /*1790*/  FADD R9, R3.reuse, -12583039 ;  /* 0xcb40007f03097421 */ /* 0x040fe20000000000 */
[----:B------:R-:W-:-:S03]  /*17a0*/  SHF.L.U32 R3, R3, 0x17, RZ ;  /* 0x0000001703037819 */ /* 0x000fc600000006ff */
[----:B------:R-:W-:-:S04]  /*17b0*/  FFMA R9, R0, 1.4426950216293334961, -R9 ;  /* 0x3fb8aa3b00097823 */ /* 0x000fc80000000809 */
[----:B------:R-:W-:-:S04]  /*17c0*/  FFMA R9, R0, 1.925963033500011079e-08, R9 ;  /* 0x32a5706000097823 */ /* 0x000fc80000000009 */
[----:B------:R-:W0:Y:S02]  /*17d0*/  MUFU.EX2 R0, R9 ;  /* 0x0000000900007308 */ /* 0x000e240000000800 */
[----:B0-----:R-:W-:Y:S01]  /*17e0*/  FMUL R12, R3, R0 ;  /* 0x00000000030c7220 */ /* 0x001fe20000400000 */
[----:B------:R-:W-:-:S05]  /*17f0*/  FFMA R0, R14, R5, R14 ;  /* 0x000000050e007223 */ /* 0x000fca000000000e */
        /* <DEDUP_REMOVED lines=10> */
.L_x_46:
[----:B------:R-:W-:Y:S05]  /*18a0*/  BSYNC.RECONVERGENT B2 ;  /* 0x0000000000027941 */ /* 0x000fea0003800200 */
.L_x_45:
[----:B------:R-:W0:Y:S01]  /*18b0*/  LDCU.64 UR6, c[0x0][0x380] ;  /* 0x00007000ff0677ac */ /* 0x000e220008000a00 */
[----:B------:R-:W-:Y:S01]  /*18c0*/  IADD3 R0, P0, PT, R6, UR4, RZ ;  /* 0x0000000406007c10 */ /* 0x000fe2000ff1e0ff */
[----:B------:R-:W1:Y:S03]  /*18d0*/  LDC R15, c[0x0][0x398] ;  /* 0x0000e600ff0f7b82 */ /* 0x000e660000000800 */
[----:B------:R-:W-:Y:S02]  /*18e0*/  IADD3.X R5, PT, PT, RZ, RZ, RZ, P0, !PT ;  /* 0x000000ffff057210 */ /* 0x000fe400007fe4ff */
[----:B0-----:R-:W-:-:S04]  /*18f0*/  LEA R4, P0, R0, UR6, 0x2 ;  /* 0x0000000600047c11 */ /* 0x001fc8000f8010ff */
[----:B------:R-:W-:-:S05]  /*1900*/  LEA.HI.X R5, R0, UR7, R5, 0x2, P0 ;  /* 0x0000000700057c11 */ /* 0x000fca00080f1405 */
[----:B------:R-:W2:Y:S01]  /*1910*/  LDG.E R0, desc[UR8][R4.64+0x4] ;  /* 0x0000040804007981 */ /* 0x000ea2000c1e1900 */
[----:B------:R-:W-:Y:S01]  /*1920*/  HFMA2 R9, -RZ, RZ, 0.96630859375, -0.0022525787353515625 ;  /* 0x3bbb989dff097431 */ /* 0x000fe200000001ff */
[----:B------:R-:W-:Y:S01]  /*1930*/  MOV R12, 0x437c0000 ;  /* 0x437c0000000c7802 */ /* 0x000fe20000000f00 */
[----:B------:R-:W-:Y:S01]  /*1940*/  BSSY.RECONVERGENT B2, `(.L_x_47) ;  /* 0x0000019000027945 */ /* 0x000fe20003800200 */
        /* <DEDUP_REMOVED lines=11> */
[----:B------:R-:W-:Y:S01]  /*1a00*/  FFMA R0, R12, R13, R12 ;  /* 0x0000000d0c007223 */ /* 0x000fe2000000000c */
[----:B------:R-:W-:Y:S02]  /*1a10*/  FADD R9, R10, R3 ;  /* 0x000000030a097221 */ /* 0x000fe40000000000 */
        /* <DEDUP_REMOVED lines=11> */
.L_x_48:
[----:B------:R-:W-:Y:S05]  /*1ad0*/  BSYNC.RECONVERGENT B2 ;  /* 0x0000000000027941 */ /* 0x000fea0003800200 */
.L_x_47:
[----:B------:R-:W2:Y:S01]  /*1ae0*/  LDG.E R0, desc[UR8][R4.64+0x8] ;  /* 0x0000080804007981 */ /* 0x000ea2000c1e1900 */
[----:B------:R-:W-:Y:S01]  /*1af0*/  HFMA2 R3, -RZ, RZ, 0.96630859375, -0.0022525787353515625 ;  /* 0x3bbb989dff037431 */ /* 0x000fe200000001ff */
[----:B------:R-:W-:Y:S01]  /*1b00*/  MOV R10, 0x437c0000 ;  /* 0x437c0000000a7802 */ /* 0x000fe20000000f00 */
[----:B------:R-:W0:Y:S01]  /*1b10*/  LDC R13, c[0x0][0x398] ;  /* 0x0000e600ff0d7b82 */ /* 0x000e220000000800 */
[----:B------:R-:W-:Y:S01]  /*1b20*/  BSSY.RECONVERGENT B2, `(.L_x_49) ;  /* 0x0000019000027945 */ /* 0x000fe20003800200 */
[----:B------:R-:W-:Y:S01]  /*1b30*/  FADD R9, R9, R12 ;  /* 0x0000000c09097221 */ /* 0x000fe20000000000 */
[----:B--2---:R-:W-:-:S04]  /*1b40*/  FADD R0, -R7, R0 ;  /* 0x0000000007007221 */ /* 0x004fc80000000100 */
[----:B------:R-:W-:-:S04]  /*1b50*/  FFMA.SAT R3, R0, R3, 0.5 ;  /* 0x3f00000000037423 */ /* 0x000fc80000002003 */
[----:B------:R-:W-:Y:S02]  /*1b60*/  FFMA.RM R3, R3, R10, 12582913 ;  /* 0x4b40000103037423 */ /* 0x000fe4000000400a */
[----:B0-----:R-:W0:Y:S02]  /*1b70*/  MUFU.RCP R10, R13 ;  /* 0x0000000d000a7308 */ /* 0x001e240000001000 */
        /* <DEDUP_REMOVED lines=19> */
.L_x_50:
[----:B------:R-:W-:Y:S05]  /*1cb0*/  BSYNC.RECONVERGENT B2 ;  /* 0x0000000000027941 */ /* 0x000fea0003800200 */
.L_x_49:
[----:B------:R0:W2:Y:S01]  /*1cc0*/  LDG.E R4, desc[UR8][R4.64+0xc] ;  /* 0x00000c0804047981 */ /* 0x0000a2000c1e1900 */
[----:B------:R-:W-:Y:S01]  /*1cd0*/  HFMA2 R3, -RZ, RZ, 0.96630859375, -0.0022525787353515625 ;  /* 0x3bbb989dff037431 */ /* 0x000fe200000001ff */
[----:B------:R-:W-:Y:S01]  /*1ce0*/  MOV R12, 0x437c0000 ;  /* 0x437c0000000c7802 */ /* 0x000fe20000000f00 */
[----:B------:R-:W1:Y:S01]  /*1cf0*/  LDC R13, c[0x0][0x398] ;  /* 0x0000e600ff0d7b82 */ /* 0x000e620000000800 */
[----:B------:R-:W-:Y:S01]  /*1d00*/  BSSY.RECONVERGENT B2, `(.L_x_51) ;  /* 0x0000019000027945 */ /* 0x000fe20003800200 */
[----:B------:R-:W-:Y:S01]  /*1d10*/  FADD R9, R9, R10 ;  /* 0x0000000a09097221 */ /* 0x000fe20000000000 */
[----:B-1----:R-:W0:Y:S02]  /*1d20*/  MUFU.RCP R14, R13 ;  /* 0x0000000d000e7308 */ /* 0x002e240000001000 */
        /* <DEDUP_REMOVED lines=22> */
.L_x_52:
[----:B------:R-:W-:Y:S05]  /*1e90*/  BSYNC.RECONVERGENT B2 ;  /* 0x0000000000027941 */ /* 0x000fea0003800200 */
.L_x_51:
[----:B------:R-:W-:Y:S01]  /*1ea0*/  FADD R10, R9, R0 ;  /* 0x00000000090a7221 */ /* 0x000fe20000000000 */
[----:B------:R-:W-:-:S12]  /*1eb0*/  UIADD3 UR4, UPT, UPT, UR4, 0x4, URZ ;  /* 0x0000000404047890 */ /* 0x000fd8000fffe0ff */
.L_x_44:
[----:B------:R-:W-:-:S09]  /*1ec0*/  UISETP.NE.AND UP0, UPT, UR5, URZ, UPT ;  /* 0x000000ff0500728c */ /* 0x000fd2000bf05270 */
[----:B------:R-:W-:Y:S05]  /*1ed0*/  BRA.U !UP0, `(.L_x_25) ;  /* 0x0000000508a87547 */ /* 0x000fea000b800000 */
[----:B------:R-:W-:-:S09]  /*1ee0*/  UISETP.NE.AND UP0, UPT, UR5, 0x1, UPT ;  /* 0x000000010500788c */ /* 0x000fd2000bf05270 */
        /* <DEDUP_REMOVED lines=31> */
.L_x_55:
[----:B------:R-:W-:Y:S05]  /*20e0*/  BSYNC.RECONVERGENT B2 ;  /* 0x0000000000027941 */ /* 0x000fea0003800200 */
.L_x_54:
[----:B------:R-:W0:Y:S01]  /*20f0*/  LDCU.64 UR6, c[0x0][0x380] ;  /* 0x00007000ff0677ac */ /* 0x000e220008000a00 */
[----:B------:R-:W-:Y:S01]  /*2100*/  IADD3 R0, P0, PT, R6, UR4, RZ ;  /* 0x0000000406007c10 */ /* 0x000fe2000ff1e0ff */
[----:B------:R-:W1:Y:S03]  /*2110*/  LDC R13, c[0x0][0x398] ;  /* 0x0000e600ff0d7b82 */ /* 0x000e660000000800 */
[----:B------:R-:W-:Y:S02]  /*2120*/  IADD3.X R5, PT, PT, RZ, RZ, RZ, P0, !PT ;  /* 0x000000ffff057210 */ /* 0x000fe400007fe4ff */
[----:B0-----:R-:W-:-:S04]  /*2130*/  LEA R4, P0, R0, UR6, 0x2 ;  /* 0x0000000600047c11 */ /* 0x001fc8000f8010ff */
[----:B------:R-:W-:-:S05]  /*2140*/  LEA.HI.X R5, R0, UR7, R5, 0x2, P0 ;  /* 0x0000000700057c11 */ /* 0x000fca00080f1405 */
[----:B------:R0:W2:Y:S01]  /*2150*/  LDG.E R4, desc[UR8][R4.64+0x4] ;  /* 0x0000040804047981 */ /* 0x0000a2000c1e1900 */
[----:B------:R-:W-:Y:S01]  /*2160*/  HFMA2 R9, -RZ, RZ, 0.96630859375, -0.0022525787353515625 ;  /* 0x3bbb989dff097431 */ /* 0x000fe200000001ff */
[----:B------:R-:W-:Y:S01]  /*2170*/  MOV R12, 0x437c0000 ;  /* 0x437c0000000c7802 */ /* 0x000fe20000000f00 */
[----:B-1----:R-:W0:Y:S01]  /*2180*/  MUFU.RCP R14, R13 ;  /* 0x0000000d000e7308 */ /* 0x002e220000001000 */
[----:B------:R-:W-:Y:S01]  /*2190*/  BSSY.RECONVERGENT B2, `(.L_x_56) ;  /* 0x0000018000027945 */ /* 0x000fe20003800200 */
[----:B------:R-:W-:Y:S01]  /*21a0*/  FADD R10, R10, R3 ;  /* 0x000000030a0a7221 */ /* 0x000fe20000000000 */
        /* <DEDUP_REMOVED lines=22> */
.L_x_57:
[----:B------:R-:W-:Y:S05]  /*2310*/  BSYNC.RECONVERGENT B2 ;  /* 0x0000000000027941 */ /* 0x000fea0003800200 */
.L_x_56:
[----:B------:R-:W-:Y:S01]  /*2320*/  FADD R10, R10, R5 ;  /* 0x000000050a0a7221 */ /* 0x000fe20000000000 */
[----:B------:R-:W-:-:S12]  /*2330*/  UIADD3 UR4, UPT, UPT, UR4, 0x2, URZ ;  /* 0x0000000204047890 */ /* 0x000fd8000fffe0ff */
.L_x_53:
[----:B------:R-:W0:Y:S02]  /*2340*/  LDCU UR5, c[0x0][0x394] ;  /* 0x00007280ff0577ac */ /* 0x000e240008000800 */
[----:B0-----:R-:W-:-:S04]  /*2350*/  ULOP3.LUT UR5, UR5, 0x1, URZ, 0xc0, !UPT ;  /* 0x0000000105057892 */ /* 0x001fc8000f8ec0ff */
[----:B------:R-:W-:-:S09]  /*2360*/  UISETP.NE.U32.AND UP0, UPT, UR5, 0x1, UPT ;  /* 0x000000010500788c */ /* 0x000fd2000bf05070 */
[----:B------:R-:W-:Y:S05]  /*2370*/  BRA.U UP0, `(.L_x_25) ;  /* 0x0000000100807547 */ /* 0x000fea000b800000 */
        /* <DEDUP_REMOVED lines=30> */
.L_x_59:
[----:B------:R-:W-:Y:S05]  /*2560*/  BSYNC.RECONVERGENT B2 ;  /* 0x0000000000027941 */ /* 0x000fea0003800200 */
.L_x_58:
[----:B------:R-:W-:-:S07]  /*2570*/  FADD R10, R10, R3 ;  /* 0x000000030a0a7221 */ /* 0x000fce0000000000 */
.L_x_25:
[----:B------:R-:W-:Y:S01]  /*2580*/  MOV R3, 0x3bbb989d ;  /* 0x3bbb989d00037802 */ /* 0x000fe20000000f00 */
[----:B------:R-:W-:Y:S01]  /*2590*/  BSSY.RECONVERGENT B2, `(.L_x_60) ;  /* 0x0000016000027945 */ /* 0x000fe20003800200 */
[----:B------:R-:W-:-:S03]  /*25a0*/  MOV R5, 0x437c0000 ;  /* 0x437c000000057802 */ /* 0x000fc60000000f00 */
        /* <DEDUP_REMOVED lines=8> */
[----:B0-----:R-:W-:-:S04]  /*2630*/  FFMA R4, R5, -R10, 1 ;  /* 0x3f80000005047423 */ /* 0x001fc8000000080a */
[----:B------:R-:W-:Y:S01]  /*2640*/  FFMA R4, R5, R4, R5 ;  /* 0x0000000405047223 */ /* 0x000fe20000000005 */
[----:B-1----:R-:W-:-:S04]  /*2650*/  FMUL R3, R3, R0 ;  /* 0x0000000003037220 */ /* 0x002fc80000400000 */
[----:B------:R-:W0:Y:S01]  /*2660*/  FCHK P0, R3, R10 ;  /* 0x0000000a03007302 */ /* 0x000e220000000000 */
[----:B------:R-:W-:-:S04]  /*2670*/  FFMA R5, R3, R4, RZ ;  /* 0x0000000403057223 */ /* 0x000fc800000000ff */
[----:B------:R-:W-:-:S04]  /*2680*/  FFMA R0, R5, -R10, R3 ;  /* 0x8000000a05007223 */ /* 0x000fc80000000003 */
[----:B------:R-:W-:Y:S01]  /*2690*/  FFMA R7, R4, R0, R5 ;  /* 0x0000000004077223 */ /* 0x000fe20000000005 */
[----:B0-----:R-:W-:Y:S06]  /*26a0*/  @!P0 BRA `(.L_x_61) ;  /* 0x0000000000108947 */ /* 0x001fec0003800000 */
[----:B------:R-:W-:Y:S02]  /*26b0*/  MOV R0, R10 ;  /* 0x0000000a00007202 */ /* 0x000fe40000000f00 */
[----:B------:R-:W-:-:S07]  /*26c0*/  MOV R12, 0x26e0 ;  /* 0x000026e0000c7802 */ /* 0x000fce0000000f00 */
[----:B------:R-:W-:Y:S05]  /*26d0*/  CALL.REL.NOINC `($__internal_1_$__cuda_sm3x_div_rn_noftz_f32_slowpath) ;  /* 0x0000000000187944 */ /* 0x000fea0003c00000 */
[----:B------:R-:W-:-:S07]  /*26e0*/  MOV R7, R3 ;  /* 0x0000000300077202 */ /* 0x000fce0000000f00 */
.L_x_61:
[----:B------:R-:W-:Y:S05]  /*26f0*/  BSYNC.RECONVERGENT B2 ;  /* 0x0000000000027941 */ /* 0x000fea0003800200 */
.L_x_60:
[----:B------:R-:W0:Y:S02]  /*2700*/  LDC.64 R4, c[0x0][0x388] ;  /* 0x0000e200ff047b82 */ /* 0x000e240000000a00 */
[----:B0-----:R-:W-:-:S05]  /*2710*/  IMAD.WIDE R2, R2, 0x4, R4 ;  /* 0x0000000402027825 */ /* 0x001fca00078e0204 */
[----:B------:R-:W-:Y:S01]  /*2720*/  STG.E desc[UR8][R2.64], R7 ;  /* 0x0000000702007986 */ /* 0x000fe2000c101908 */
[----:B------:R-:W-:Y:S05]  /*2730*/  EXIT ;  /* 0x000000000000794d */ /* 0x000fea0003800000 */
        .weak           $__internal_1_$__cuda_sm3x_div_rn_noftz_f32_slowpath
        .type           $__internal_1_$__cuda_sm3x_div_rn_noftz_f32_slowpath,@function
        .size           $__internal_1_$__cuda_sm3x_div_rn_noftz_f32_slowpath,(.L_x_75 - $__internal_1_$__cuda_sm3x_div_rn_noftz_f32_slowpath)
$__internal_1_$__cuda_sm3x_div_rn_noftz_f32_slowpath:
[----:B------:R-:W-:Y:S01]  /*2740*/  SHF.R.U32.HI R11, RZ, 0x17, R0 ;  /* 0x00000017ff0b7819 */ /* 0x000fe20000011600 */
[----:B------:R-:W-:Y:S01]  /*2750*/  BSSY.RECONVERGENT B0, `(.L_x_62) ;  /* 0x0000063000007945 */ /* 0x000fe20003800200 */
[----:B------:R-:W-:Y:S02]  /*2760*/  SHF.R.U32.HI R14, RZ, 0x17, R3 ;  /* 0x00000017ff0e7819 */ /* 0x000fe40000011603 */
[----:B------:R-:W-:Y:S02]  /*2770*/  LOP3.LUT R11, R11, 0xff, RZ, 0xc0, !PT ;  /* 0x000000ff0b0b7812 */ /* 0x000fe400078ec0ff */
[----:B------:R-:W-:Y:S02]  /*2780*/  LOP3.LUT R14, R14, 0xff, RZ, 0xc0, !PT ;  /* 0x000000ff0e0e7812 */ /* 0x000fe400078ec0ff */
[----:B------:R-:W-:Y:S02]  /*2790*/  IADD3 R16, PT, PT, R11, -0x1, RZ ;  /* 0xffffffff0b107810 */ /* 0x000fe40007ffe0ff */
[----:B------:R-:W-:-:S02]  /*27a0*/  IADD3 R17, PT, PT, R14, -0x1, RZ ;  /* 0xffffffff0e117810 */ /* 0x000fc40007ffe0ff */
[----:B------:R-:W-:Y:S02]  /*27b0*/  ISETP.GT.U32.AND P0, PT, R16, 0xfd, PT ;  /* 0x000000fd1000780c */ /* 0x000fe40003f04070 */
[----:B------:R-:W-:Y:S02]  /*27c0*/  MOV R15, R3 ;  /* 0x00000003000f7202 */ /* 0x000fe40000000f00 */
[----:B------:R-:W-:-:S13]  /*27d0*/  ISETP.GT.U32.OR P0, PT, R17, 0xfd, P0 ;  /* 0x000000fd1100780c */ /* 0x000fda0000704470 */
[----:B------:R-:W-:Y:S01]  /*27e0*/  @!P0 MOV R13, RZ ;  /* 0x000000ff000d8202 */ /* 0x000fe20000000f00 */
        /* <DEDUP_REMOVED lines=19> */
[----:B------:R-:W-:Y:S01]  /*2920*/  @P0 MOV R13, RZ ;  /* 0x000000ff000d0202 */ /* 0x000fe20000000f00 */
[----:B------:R-:W-:Y:S01]  /*2930*/  @!P0 FFMA R15, R3, 1.84467440737095516160e+19, RZ ;  /* 0x5f800000030f8823 */ /* 0x000fe200000000ff */
[----:B------:R-:W-:Y:S01]  /*2940*/  @!P0 MOV R13, 0xffffffc0 ;  /* 0xffffffc0000d8802 */ /* 0x000fe20000000f00 */
[----:B------:R-:W-:-:S03]  /*2950*/  @!P1 FFMA R0, R0, 1.84467440737095516160e+19, RZ ;  /* 0x5f80000000009823 */ /* 0x000fc600000000ff */
[----:B------:R-:W-:-:S07]  /*2960*/  @!P1 IADD3 R13, PT, PT, R13, 0x40, RZ ;  /* 0x000000400d0d9810 */ /* 0x000fce0007ffe0ff */
.L_x_63:
[----:B------:R-:W-:Y:S01]  /*2970*/  LEA R3, R11, 0xc0800000, 0x17 ;  /* 0xc08000000b037811 */ /* 0x000fe200078eb8ff */
[----:B------:R-:W-:Y:S01]  /*2980*/  BSSY.RECONVERGENT B1, `(.L_x_68) ;  /* 0x0000036000017945 */ /* 0x000fe20003800200 */
[----:B------:R-:W-:Y:S02]  /*2990*/  IADD3 R14, PT, PT, R14, -0x7f, RZ ;  /* 0xffffff810e0e7810 */ /* 0x000fe40007ffe0ff */
[----:B------:R-:W-:-:S03]  /*29a0*/  IADD3 R18, PT, PT, -R3, R0, RZ ;  /* 0x0000000003127210 */ /* 0x000fc60007ffe1ff */
[----:B------:R-:W-:Y:S01]  /*29b0*/  IMAD R0, R14, -0x800000, R15 ;  /* 0xff8000000e007824 */ /* 0x000fe200078e020f */
[----:B------:R-:W0:Y:S01]  /*29c0*/  MUFU.RCP R16, R18 ;  /* 0x0000001200107308 */ /* 0x000e220000001000 */
[----:B------:R-:W-:Y:S01]  /*29d0*/  FADD.FTZ R3, -R18, -RZ ;  /* 0x800000ff12037221 */ /* 0x000fe20000010100 */
[----:B------:R-:W-:-:S04]  /*29e0*/  IADD3 R14, PT, PT, R14, 0x7f, -R11 ;  /* 0x0000007f0e0e7810 */ /* 0x000fc80007ffe80b */
[----:B------:R-:W-:Y:S01]  /*29f0*/  IADD3 R13, PT, PT, R14, R13, RZ ;  /* 0x0000000d0e0d7210 */ /* 0x000fe20007ffe0ff */
        /* <DEDUP_REMOVED lines=8> */
[----:B------:R-:W-:-:S04]  /*2a80*/  LOP3.LUT R14, R11, 0xff, RZ, 0xc0, !PT ;  /* 0x000000ff0b0e7812 */ /* 0x000fc800078ec0ff */
[----:B------:R-:W-:-:S04]  /*2a90*/  IADD3 R11, PT, PT, R14, R13, RZ ;  /* 0x0000000d0e0b7210 */ /* 0x000fc80007ffe0ff */
[----:B------:R-:W-:-:S04]  /*2aa0*/  IADD3 R14, PT, PT, R11, -0x1, RZ ;  /* 0xffffffff0b0e7810 */ /* 0x000fc80007ffe0ff */
        /* <DEDUP_REMOVED lines=10> */
[CCC-:B------:R-:W-:Y:S01]  /*2b50*/  FFMA.RP R14, R15.reuse, R3.reuse, R16.reuse ;  /* 0x000000030f0e7223 */ /* 0x1c0fe20000008010 */
[----:B------:R-:W-:Y:S01]  /*2b60*/  FFMA.RM R3, R15, R3, R16 ;  /* 0x000000030f037223 */ /* 0x000fe20000004010 */
[----:B------:R-:W-:Y:S02]  /*2b70*/  IADD3 R16, PT, PT, R11, 0x20, RZ ;  /* 0x000000200b107810 */ /* 0x000fe40007ffe0ff */
[----:B------:R-:W-:Y:S02]  /*2b80*/  LOP3.LUT R13, R13, 0x7fffff, RZ, 0xc0, !PT ;  /* 0x007fffff0d0d7812 */ /* 0x000fe400078ec0ff */
[----:B------:R-:W-:Y:S02]  /*2b90*/  ISETP.NE.AND P2, PT, R11, RZ, PT ;  /* 0x000000ff0b00720c */ /* 0x000fe40003f45270 */
[----:B------:R-:W-:Y:S02]  /*2ba0*/  LOP3.LUT R13, R13, 0x800000, RZ, 0xfc, !PT ;  /* 0x008000000d0d7812 */ /* 0x000fe400078efcff */
[----:B------:R-:W-:-:S02]  /*2bb0*/  ISETP.NE.AND P1, PT, R11, RZ, PT ;  /* 0x000000ff0b00720c */ /* 0x000fc40003f25270 */
[----:B------:R-:W-:Y:S02]  /*2bc0*/  IADD3 R11, PT, PT, -R11, RZ, RZ ;  /* 0x000000ff0b0b7210 */ /* 0x000fe40007ffe1ff */
[----:B------:R-:W-:Y:S02]  /*2bd0*/  SHF.L.U32 R16, R13, R16, RZ ;  /* 0x000000100d107219 */ /* 0x000fe400000006ff */
[----:B------:R-:W-:Y:S02]  /*2be0*/  FSETP.NEU.FTZ.AND P0, PT, R14, R3, PT ;  /* 0x000000030e00720b */ /* 0x000fe40003f1d000 */
[----:B------:R-:W-:Y:S02]  /*2bf0*/  SEL R14, R11, RZ, P2 ;  /* 0x000000ff0b0e7207 */ /* 0x000fe40001000000 */
[----:B------:R-:W-:Y:S02]  /*2c00*/  ISETP.NE.AND P1, PT, R16, RZ, P1 ;  /* 0x000000ff1000720c */ /* 0x000fe40000f25270 */
[----:B------:R-:W-:-:S02]  /*2c10*/  SHF.R.U32.HI R14, RZ, R14, R13 ;  /* 0x0000000eff0e7219 */ /* 0x000fc4000001160d */
[----:B------:R-:W-:Y:S02]  /*2c20*/  PLOP3.LUT P0, PT, P0, P1, PT, 0xf8, 0x8f ;  /* 0x00000000008f781c */ /* 0x000fe40000703f70 */
[----:B------:R-:W-:Y:S02]  /*2c30*/  SHF.R.U32.HI R16, RZ, 0x1, R14 ;  /* 0x00000001ff107819 */ /* 0x000fe4000001160e */
[----:B------:R-:W-:-:S04]  /*2c40*/  SEL R3, RZ, 0x1, !P0 ;  /* 0x00000001ff037807 */ /* 0x000fc80004000000 */
[----:B------:R-:W-:-:S04]  /*2c50*/  LOP3.LUT R3, R3, 0x1, R16, 0xf8, !PT ;  /* 0x0000000103037812 */ /* 0x000fc800078ef810 */
[----:B------:R-:W-:-:S04]  /*2c60*/  LOP3.LUT R3, R3, R14, RZ, 0xc0, !PT ;  /* 0x0000000e03037212 */ /* 0x000fc800078ec0ff */
[----:B------:R-:W-:-:S04]  /*2c70*/  IADD3 R3, PT, PT, R16, R3, RZ ;  /* 0x0000000310037210 */ /* 0x000fc80007ffe0ff */
[----:B------:R-:W-:Y:S01]  /*2c80*/  LOP3.LUT R0, R3, R0, RZ, 0xfc, !PT ;  /* 0x0000000003007212 */ /* 0x000fe200078efcff */
[----:B------:R-:W-:Y:S06]  /*2c90*/  BRA `(.L_x_71) ;  /* 0x0000000000107947 */ /* 0x000fec0003800000 */
.L_x_70:
[----:B------:R-:W-:-:S04]  /*2ca0*/  LOP3.LUT R0, R0, 0x80000000, RZ, 0xc0, !PT ;  /* 0x8000000000007812 */ /* 0x000fc800078ec0ff */
[----:B------:R-:W-:Y:S01]  /*2cb0*/  LOP3.LUT R0, R0, 0x7f800000, RZ, 0xfc, !PT ;  /* 0x7f80000000007812 */ /* 0x000fe200078efcff */
[----:B------:R-:W-:Y:S06]  /*2cc0*/  BRA `(.L_x_71) ;  /* 0x0000000000047947 */ /* 0x000fec0003800000 */
.L_x_69:
[----:B------:R-:W-:-:S07]  /*2cd0*/  LEA R0, R13, R0, 0x17 ;  /* 0x000000000d007211 */ /* 0x000fce00078eb8ff */
.L_x_71:
[----:B------:R-:W-:Y:S05]  /*2ce0*/  BSYNC.RECONVERGENT B1 ;  /* 0x0000000000017941 */ /* 0x000fea0003800200 */
.L_x_68:
[----:B------:R-:W-:Y:S05]  /*2cf0*/  BRA `(.L_x_72) ;  /* 0x0000000000207947 */ /* 0x000fea0003800000 */
.L_x_67:
[----:B------:R-:W-:-:S04]  /*2d00*/  LOP3.LUT R0, R0, 0x80000000, R15, 0x48, !PT ;  /* 0x8000000000007812 */ /* 0x000fc800078e480f */
[----:B------:R-:W-:Y:S01]  /*2d10*/  LOP3.LUT R0, R0, 0x7f800000, RZ, 0xfc, !PT ;  /* 0x7f80000000007812 */ /* 0x000fe200078efcff */
[----:B------:R-:W-:Y:S06]  /*2d20*/  BRA `(.L_x_72) ;  /* 0x0000000000147947 */ /* 0x000fec0003800000 */
.L_x_66:
[----:B------:R-:W-:Y:S01]  /*2d30*/  LOP3.LUT R0, R0, 0x80000000, R15, 0x48, !PT ;  /* 0x8000000000007812 */ /* 0x000fe200078e480f */
[----:B------:R-:W-:Y:S06]  /*2d40*/  BRA `(.L_x_72) ;  /* 0x00000000000c7947 */ /* 0x000fec0003800000 */
.L_x_65:
[----:B------:R-:W0:Y:S01]  /*2d50*/  MUFU.RSQ R0, -QNAN ;  /* 0xffc0000000007908 */ /* 0x000e220000001400 */
[----:B------:R-:W-:Y:S05]  /*2d60*/  BRA `(.L_x_72) ;  /* 0x0000000000047947 */ /* 0x000fea0003800000 */
.L_x_64:
[----:B------:R-:W-:-:S07]  /*2d70*/  FADD.FTZ R0, R3, R0 ;  /* 0x0000000003007221 */ /* 0x000fce0000010000 */
.L_x_72:
[----:B------:R-:W-:Y:S05]  /*2d80*/  BSYNC.RECONVERGENT B0 ;  /* 0x0000000000007941 */ /* 0x000fea0003800200 */
.L_x_62:
[----:B------:R-:W-:Y:S01]  /*2d90*/  HFMA2 R13, -RZ, RZ, 0, 0 ;  /* 0x00000000ff0d7431 */ /* 0x000fe200000001ff */
[----:B0-----:R-:W-:-:S03]  /*2da0*/  MOV R3, R0 ;  /* 0x0000000000037202 */ /* 0x001fc60000000f00 */
[----:B------:R-:W-:Y:S05]  /*2db0*/  RET.REL.NODEC R12 `(_Z21gumbel_softmax_kernelPKfPfiifP17curandStateXORWOW) ;  /* 0xffffffd00c907950 */ /* 0x000fea0003c3ffff */
.L_x_73:
        /* <DEDUP_REMOVED lines=12> */
.L_x_75:


//--------------------- .nv.global.init           --------------------------
	.section	.nv.global.init,"aw",@progbits
	.align	4
.nv.global.init:
	.type		mrg32k3aM1SubSeq,@object
	.size		mrg32k3aM1SubSeq,(mrg32k3aM2SubSeq - mrg32k3aM1SubSeq)
mrg32k3aM1SubSeq:
        /*0000*/ 	.byte	0x0b, 0xcc, 0xee, 0x04, 0x73, 0x29, 0x8b, 0x6f, 0xf6, 0x53, 0x03, 0xf6, 0x23, 0xf6, 0xea, 0xda
        /* <DEDUP_REMOVED lines=125> */
	.type		mrg32k3aM2SubSeq,@object
	.size		mrg32k3aM2SubSeq,(mrg32k3aM1 - mrg32k3aM2SubSeq)
mrg32k3aM2SubSeq:
        /* <DEDUP_REMOVED lines=126> */
	.type		mrg32k3aM1,@object
	.size		mrg32k3aM1,(mrg32k3aM1Seq - mrg32k3aM1)
mrg32k3aM1:
        /* <DEDUP_REMOVED lines=144> */
	.type		mrg32k3aM1Seq,@object
	.size		mrg32k3aM1Seq,(mrg32k3aM2 - mrg32k3aM1Seq)
mrg32k3aM1Seq:
        /* <DEDUP_REMOVED lines=144> */
	.type		mrg32k3aM2,@object
	.size		mrg32k3aM2,(mrg32k3aM2Seq - mrg32k3aM2)
mrg32k3aM2:
        /* <DEDUP_REMOVED lines=144> */
	.type		mrg32k3aM2Seq,@object
	.size		mrg32k3aM2Seq,(precalc_xorwow_matrix - mrg32k3aM2Seq)
mrg32k3aM2Seq:
        /* <DEDUP_REMOVED lines=144> */
	.type		precalc_xorwow_matrix,@object
	.size		precalc_xorwow_matrix,(precalc_xorwow_offset_matrix - precalc_xorwow_matrix)
precalc_xorwow_matrix:
        /* <DEDUP_REMOVED lines=6400> */
	.type		precalc_xorwow_offset_matrix,@object
	.size		precalc_xorwow_offset_matrix,(.L_1 - precalc_xorwow_offset_matrix)
precalc_xorwow_offset_matrix:
        /* <DEDUP_REMOVED lines=6400> */
.L_1:


//--------------------- .nv.shared.reserved.0     --------------------------
	.section	.nv.shared.reserved.0,"aw",@nobits
	.weak		__nv_reservedSMEM_offset_0_alias
	.size		__nv_reservedSMEM_offset_0_alias, 0, 64
	.other		__nv_reservedSMEM_offset_0_alias,@"STO_CUDA_RESERVED_SHARED STV_DEFAULT"
__nv_reservedSMEM_offset_0_alias:
	.zero		0
	.zero		64


//--------------------- .nv.constant0._Z19addcmul_kernel_bf16PKfS0_S0_Pfiif --------------------------
	.section	.nv.constant0._Z19addcmul_kernel_bf16PKfS0_S0_Pfiif,"a",@progbits
	.sectionflags	@""
	.align	4
.nv.constant0._Z19addcmul_kernel_bf16PKfS0_S0_Pfiif:
	.zero		940


//--------------------- .nv.constant0._Z10pow_kernelPfS_ii --------------------------
	.section	.nv.constant0._Z10pow_kernelPfS_ii,"a",@progbits
	.sectionflags	@""
	.align	4
.nv.constant0._Z10pow_kernelPfS_ii:
	.zero		920


//--------------------- .nv.constant0._Z18matmul_kernel_bf16PKfS0_Pfiii --------------------------
	.section	.nv.constant0._Z18matmul_kernel_bf16PKfS0_Pfiii,"a",@progbits
	.sectionflags	@""
	.align	4
.nv.constant0._Z18matmul_kernel_bf16PKfS0_Pfiii:
	.zero		932


//--------------------- .nv.constant0._Z14dropout_kernelPfS_iifP17curandStateXORWOW --------------------------
	.section	.nv.constant0._Z14dropout_kernelPfS_iifP17curandStateXORWOW,"a",@progbits
	.sectionflags	@""
	.align	4
.nv.constant0._Z14dropout_kernelPfS_iifP17curandStateXORWOW:
	.zero		936


//--------------------- .nv.constant0._Z21gumbel_softmax_kernelPKfPfiifP17curandStateXORWOW --------------------------
	.section	.nv.constant0._Z21gumbel_softmax_kernelPKfPfiifP17curandStateXORWOW,"a",@progbits
	.sectionflags	@""
	.align	4
.nv.constant0._Z21gumbel_softmax_kernelPKfPfiifP17curandStateXORWOW:
	.zero		936


//--------------------- SYMBOLS --------------------------

	.type		.nv.reservedSmem.offset0,@object
	.size		.nv.reservedSmem.offset0,0x4
